//
// Generated by NVIDIA NVVM Compiler
//
// Compiler Build ID: CL-36424714
// Cuda compilation tools, release 13.0, V13.0.88
// Based on NVVM 20.0.0
//

.version 9.0
.target sm_100
.address_size 64

	// .globl	_Z17gemm_naive_kernelPKfS0_Pfiii
// _ZZ17gemm_tiled_kernelILi16EEvPKfS1_PfiiiE6tile_A has been demoted
// _ZZ17gemm_tiled_kernelILi16EEvPKfS1_PfiiiE6tile_B has been demoted
// _ZZ17gemm_tiled_kernelILi32EEvPKfS1_PfiiiE6tile_A has been demoted
// _ZZ17gemm_tiled_kernelILi32EEvPKfS1_PfiiiE6tile_B has been demoted

.visible .entry _Z17gemm_naive_kernelPKfS0_Pfiii(
	.param .u64 .ptr .align 1 _Z17gemm_naive_kernelPKfS0_Pfiii_param_0,
	.param .u64 .ptr .align 1 _Z17gemm_naive_kernelPKfS0_Pfiii_param_1,
	.param .u64 .ptr .align 1 _Z17gemm_naive_kernelPKfS0_Pfiii_param_2,
	.param .u32 _Z17gemm_naive_kernelPKfS0_Pfiii_param_3,
	.param .u32 _Z17gemm_naive_kernelPKfS0_Pfiii_param_4,
	.param .u32 _Z17gemm_naive_kernelPKfS0_Pfiii_param_5
)
{
	.reg .pred 	%p<9>;
	.reg .b32 	%r<36>;
	.reg .b32 	%f<30>;
	.reg .b64 	%rd<28>;

	ld.param.u64 	%rd10, [_Z17gemm_naive_kernelPKfS0_Pfiii_param_0];
	ld.param.u64 	%rd11, [_Z17gemm_naive_kernelPKfS0_Pfiii_param_1];
	ld.param.u64 	%rd9, [_Z17gemm_naive_kernelPKfS0_Pfiii_param_2];
	ld.param.u32 	%r21, [_Z17gemm_naive_kernelPKfS0_Pfiii_param_3];
	ld.param.u32 	%r19, [_Z17gemm_naive_kernelPKfS0_Pfiii_param_4];
	ld.param.u32 	%r20, [_Z17gemm_naive_kernelPKfS0_Pfiii_param_5];
	cvta.to.global.u64 	%rd1, %rd11;
	cvta.to.global.u64 	%rd2, %rd10;
	mov.u32 	%r22, %ctaid.y;
	mov.u32 	%r23, %ntid.y;
	mov.u32 	%r24, %tid.y;
	mad.lo.s32 	%r1, %r22, %r23, %r24;
	mov.u32 	%r25, %ctaid.x;
	mov.u32 	%r26, %ntid.x;
	mov.u32 	%r27, %tid.x;
	mad.lo.s32 	%r2, %r25, %r26, %r27;
	setp.ge.s32 	%p1, %r1, %r21;
	setp.ge.s32 	%p2, %r2, %r19;
	or.pred  	%p3, %p1, %p2;
	@%p3 bra 	$L__BB0_9;
	setp.lt.s32 	%p4, %r20, 1;
	mov.f32 	%f29, 0f00000000;
	@%p4 bra 	$L__BB0_8;
	mul.lo.s32 	%r3, %r20, %r1;
	and.b32  	%r4, %r20, 3;
	setp.lt.u32 	%p5, %r20, 4;
	mov.f32 	%f29, 0f00000000;
	mov.b32 	%r33, 0;
	@%p5 bra 	$L__BB0_5;
	and.b32  	%r33, %r20, 2147483644;
	neg.s32 	%r32, %r33;
	shl.b32 	%r7, %r19, 2;
	mul.wide.u32 	%rd12, %r3, 4;
	add.s64 	%rd13, %rd12, %rd2;
	add.s64 	%rd26, %rd13, 8;
	mov.f32 	%f29, 0f00000000;
	mul.wide.s32 	%rd16, %r19, 4;
	mov.u32 	%r31, %r2;
$L__BB0_4:
	.pragma "nounroll";
	ld.global.nc.f32 	%f12, [%rd26+-8];
	mul.wide.s32 	%rd14, %r31, 4;
	add.s64 	%rd15, %rd1, %rd14;
	ld.global.nc.f32 	%f13, [%rd15];
	fma.rn.f32 	%f14, %f12, %f13, %f29;
	ld.global.nc.f32 	%f15, [%rd26+-4];
	add.s64 	%rd17, %rd15, %rd16;
	ld.global.nc.f32 	%f16, [%rd17];
	fma.rn.f32 	%f17, %f15, %f16, %f14;
	ld.global.nc.f32 	%f18, [%rd26];
	add.s64 	%rd18, %rd17, %rd16;
	ld.global.nc.f32 	%f19, [%rd18];
	fma.rn.f32 	%f20, %f18, %f19, %f17;
	ld.global.nc.f32 	%f21, [%rd26+4];
	add.s64 	%rd19, %rd18, %rd16;
	ld.global.nc.f32 	%f22, [%rd19];
	fma.rn.f32 	%f29, %f21, %f22, %f20;
	add.s32 	%r32, %r32, 4;
	add.s32 	%r31, %r31, %r7;
	add.s64 	%rd26, %rd26, 16;
	setp.ne.s32 	%p6, %r32, 0;
	@%p6 bra 	$L__BB0_4;
$L__BB0_5:
	setp.eq.s32 	%p7, %r4, 0;
	@%p7 bra 	$L__BB0_8;
	mad.lo.s32 	%r35, %r33, %r19, %r2;
	add.s32 	%r29, %r33, %r3;
	mul.wide.u32 	%rd20, %r29, 4;
	add.s64 	%rd27, %rd2, %rd20;
	neg.s32 	%r34, %r4;
$L__BB0_7:
	.pragma "nounroll";
	ld.global.nc.f32 	%f23, [%rd27];
	mul.wide.s32 	%rd21, %r35, 4;
	add.s64 	%rd22, %rd1, %rd21;
	ld.global.nc.f32 	%f24, [%rd22];
	fma.rn.f32 	%f29, %f23, %f24, %f29;
	add.s32 	%r35, %r35, %r19;
	add.s64 	%rd27, %rd27, 4;
	add.s32 	%r34, %r34, 1;
	setp.ne.s32 	%p8, %r34, 0;
	@%p8 bra 	$L__BB0_7;
$L__BB0_8:
	mad.lo.s32 	%r30, %r19, %r1, %r2;
	cvta.to.global.u64 	%rd23, %rd9;
	mul.wide.s32 	%rd24, %r30, 4;
	add.s64 	%rd25, %rd23, %rd24;
	st.global.f32 	[%rd25], %f29;
$L__BB0_9:
	ret;

}
	// .globl	_Z17gemm_tiled_kernelILi16EEvPKfS1_Pfiii
.visible .entry _Z17gemm_tiled_kernelILi16EEvPKfS1_Pfiii(
	.param .u64 .ptr .align 1 _Z17gemm_tiled_kernelILi16EEvPKfS1_Pfiii_param_0,
	.param .u64 .ptr .align 1 _Z17gemm_tiled_kernelILi16EEvPKfS1_Pfiii_param_1,
	.param .u64 .ptr .align 1 _Z17gemm_tiled_kernelILi16EEvPKfS1_Pfiii_param_2,
	.param .u32 _Z17gemm_tiled_kernelILi16EEvPKfS1_Pfiii_param_3,
	.param .u32 _Z17gemm_tiled_kernelILi16EEvPKfS1_Pfiii_param_4,
	.param .u32 _Z17gemm_tiled_kernelILi16EEvPKfS1_Pfiii_param_5
)
{
	.reg .pred 	%p<26>;
	.reg .b32 	%r<61>;
	.reg .b32 	%f<181>;
	.reg .b64 	%rd<20>;
	// demoted variable
	.shared .align 4 .b8 _ZZ17gemm_tiled_kernelILi16EEvPKfS1_PfiiiE6tile_A[1024];
	// demoted variable
	.shared .align 4 .b8 _ZZ17gemm_tiled_kernelILi16EEvPKfS1_PfiiiE6tile_B[1024];
	ld.param.u64 	%rd5, [_Z17gemm_tiled_kernelILi16EEvPKfS1_Pfiii_param_0];
	ld.param.u64 	%rd6, [_Z17gemm_tiled_kernelILi16EEvPKfS1_Pfiii_param_1];
	ld.param.u32 	%r32, [_Z17gemm_tiled_kernelILi16EEvPKfS1_Pfiii_param_3];
	ld.param.u32 	%r33, [_Z17gemm_tiled_kernelILi16EEvPKfS1_Pfiii_param_4];
	ld.param.u32 	%r34, [_Z17gemm_tiled_kernelILi16EEvPKfS1_Pfiii_param_5];
	cvta.to.global.u64 	%rd1, %rd6;
	cvta.to.global.u64 	%rd2, %rd5;
	mov.u32 	%r35, %ctaid.y;
	mov.u32 	%r36, %ntid.y;
	mov.u32 	%r1, %tid.y;
	mad.lo.s32 	%r2, %r35, %r36, %r1;
	mov.u32 	%r37, %ctaid.x;
	mov.u32 	%r38, %ntid.x;
	mov.u32 	%r3, %tid.x;
	mad.lo.s32 	%r4, %r37, %r38, %r3;
	setp.lt.s32 	%p1, %r34, 1;
	mov.f32 	%f180, 0f00000000;
	@%p1 bra 	$L__BB1_19;
	add.s32 	%r5, %r34, 15;
	shl.b32 	%r40, %r1, 6;
	mov.u32 	%r41, _ZZ17gemm_tiled_kernelILi16EEvPKfS1_PfiiiE6tile_A;
	add.s32 	%r6, %r41, %r40;
	shl.b32 	%r42, %r3, 2;
	add.s32 	%r7, %r6, %r42;
	mul.lo.s32 	%r8, %r34, %r2;
	mov.u32 	%r43, _ZZ17gemm_tiled_kernelILi16EEvPKfS1_PfiiiE6tile_B;
	add.s32 	%r10, %r43, %r42;
	add.s32 	%r9, %r10, %r40;
	setp.lt.u32 	%p2, %r34, 17;
	mov.f32 	%f180, 0f00000000;
	mov.b32 	%r60, 0;
	@%p2 bra 	$L__BB1_13;
	shr.u32 	%r44, %r5, 4;
	and.b32  	%r45, %r44, 134217726;
	neg.s32 	%r59, %r45;
	add.s32 	%r46, %r1, 16;
	mad.lo.s32 	%r57, %r33, %r46, %r4;
	shl.b32 	%r13, %r33, 5;
	mad.lo.s32 	%r56, %r1, %r33, %r4;
	add.s32 	%r54, %r3, %r8;
	mov.f32 	%f180, 0f00000000;
	mov.u32 	%r55, %r3;
	mov.u32 	%r58, %r1;
$L__BB1_3:
	setp.ge.s32 	%p3, %r2, %r32;
	setp.ge.s32 	%p4, %r55, %r34;
	mul.wide.s32 	%rd7, %r54, 4;
	add.s64 	%rd3, %rd2, %rd7;
	mov.f32 	%f172, 0f00000000;
	or.pred  	%p5, %p3, %p4;
	@%p5 bra 	$L__BB1_5;
	ld.global.nc.f32 	%f172, [%rd3];
$L__BB1_5:
	setp.ge.s32 	%p6, %r4, %r33;
	st.shared.f32 	[%r7], %f172;
	setp.ge.s32 	%p7, %r58, %r34;
	mov.f32 	%f173, 0f00000000;
	or.pred  	%p8, %p6, %p7;
	@%p8 bra 	$L__BB1_7;
	mul.wide.s32 	%rd8, %r56, 4;
	add.s64 	%rd9, %rd1, %rd8;
	ld.global.nc.f32 	%f173, [%rd9];
$L__BB1_7:
	st.shared.f32 	[%r9], %f173;
	bar.sync 	0;
	ld.shared.f32 	%f27, [%r6];
	ld.shared.f32 	%f28, [%r10];
	fma.rn.f32 	%f29, %f27, %f28, %f180;
	ld.shared.f32 	%f30, [%r6+4];
	ld.shared.f32 	%f31, [%r10+64];
	fma.rn.f32 	%f32, %f30, %f31, %f29;
	ld.shared.f32 	%f33, [%r6+8];
	ld.shared.f32 	%f34, [%r10+128];
	fma.rn.f32 	%f35, %f33, %f34, %f32;
	ld.shared.f32 	%f36, [%r6+12];
	ld.shared.f32 	%f37, [%r10+192];
	fma.rn.f32 	%f38, %f36, %f37, %f35;
	ld.shared.f32 	%f39, [%r6+16];
	ld.shared.f32 	%f40, [%r10+256];
	fma.rn.f32 	%f41, %f39, %f40, %f38;
	ld.shared.f32 	%f42, [%r6+20];
	ld.shared.f32 	%f43, [%r10+320];
	fma.rn.f32 	%f44, %f42, %f43, %f41;
	ld.shared.f32 	%f45, [%r6+24];
	ld.shared.f32 	%f46, [%r10+384];
	fma.rn.f32 	%f47, %f45, %f46, %f44;
	ld.shared.f32 	%f48, [%r6+28];
	ld.shared.f32 	%f49, [%r10+448];
	fma.rn.f32 	%f50, %f48, %f49, %f47;
	ld.shared.f32 	%f51, [%r6+32];
	ld.shared.f32 	%f52, [%r10+512];
	fma.rn.f32 	%f53, %f51, %f52, %f50;
	ld.shared.f32 	%f54, [%r6+36];
	ld.shared.f32 	%f55, [%r10+576];
	fma.rn.f32 	%f56, %f54, %f55, %f53;
	ld.shared.f32 	%f57, [%r6+40];
	ld.shared.f32 	%f58, [%r10+640];
	fma.rn.f32 	%f59, %f57, %f58, %f56;
	ld.shared.f32 	%f60, [%r6+44];
	ld.shared.f32 	%f61, [%r10+704];
	fma.rn.f32 	%f62, %f60, %f61, %f59;
	ld.shared.f32 	%f63, [%r6+48];
	ld.shared.f32 	%f64, [%r10+768];
	fma.rn.f32 	%f65, %f63, %f64, %f62;
	ld.shared.f32 	%f66, [%r6+52];
	ld.shared.f32 	%f67, [%r10+832];
	fma.rn.f32 	%f68, %f66, %f67, %f65;
	ld.shared.f32 	%f69, [%r6+56];
	ld.shared.f32 	%f70, [%r10+896];
	fma.rn.f32 	%f71, %f69, %f70, %f68;
	ld.shared.f32 	%f72, [%r6+60];
	ld.shared.f32 	%f73, [%r10+960];
	fma.rn.f32 	%f6, %f72, %f73, %f71;
	bar.sync 	0;
	add.s32 	%r47, %r55, 16;
	setp.ge.s32 	%p10, %r47, %r34;
	mov.f32 	%f174, 0f00000000;
	or.pred  	%p11, %p3, %p10;
	@%p11 bra 	$L__BB1_9;
	ld.global.nc.f32 	%f174, [%rd3+64];
$L__BB1_9:
	st.shared.f32 	[%r7], %f174;
	add.s32 	%r48, %r58, 16;
	setp.ge.s32 	%p13, %r48, %r34;
	mov.f32 	%f175, 0f00000000;
	or.pred  	%p14, %p6, %p13;
	@%p14 bra 	$L__BB1_11;
	mul.wide.s32 	%rd10, %r57, 4;
	add.s64 	%rd11, %rd1, %rd10;
	ld.global.nc.f32 	%f175, [%rd11];
$L__BB1_11:
	st.shared.f32 	[%r9], %f175;
	bar.sync 	0;
	ld.shared.f32 	%f75, [%r6];
	ld.shared.f32 	%f76, [%r10];
	fma.rn.f32 	%f77, %f75, %f76, %f6;
	ld.shared.f32 	%f78, [%r6+4];
	ld.shared.f32 	%f79, [%r10+64];
	fma.rn.f32 	%f80, %f78, %f79, %f77;
	ld.shared.f32 	%f81, [%r6+8];
	ld.shared.f32 	%f82, [%r10+128];
	fma.rn.f32 	%f83, %f81, %f82, %f80;
	ld.shared.f32 	%f84, [%r6+12];
	ld.shared.f32 	%f85, [%r10+192];
	fma.rn.f32 	%f86, %f84, %f85, %f83;
	ld.shared.f32 	%f87, [%r6+16];
	ld.shared.f32 	%f88, [%r10+256];
	fma.rn.f32 	%f89, %f87, %f88, %f86;
	ld.shared.f32 	%f90, [%r6+20];
	ld.shared.f32 	%f91, [%r10+320];
	fma.rn.f32 	%f92, %f90, %f91, %f89;
	ld.shared.f32 	%f93, [%r6+24];
	ld.shared.f32 	%f94, [%r10+384];
	fma.rn.f32 	%f95, %f93, %f94, %f92;
	ld.shared.f32 	%f96, [%r6+28];
	ld.shared.f32 	%f97, [%r10+448];
	fma.rn.f32 	%f98, %f96, %f97, %f95;
	ld.shared.f32 	%f99, [%r6+32];
	ld.shared.f32 	%f100, [%r10+512];
	fma.rn.f32 	%f101, %f99, %f100, %f98;
	ld.shared.f32 	%f102, [%r6+36];
	ld.shared.f32 	%f103, [%r10+576];
	fma.rn.f32 	%f104, %f102, %f103, %f101;
	ld.shared.f32 	%f105, [%r6+40];
	ld.shared.f32 	%f106, [%r10+640];
	fma.rn.f32 	%f107, %f105, %f106, %f104;
	ld.shared.f32 	%f108, [%r6+44];
	ld.shared.f32 	%f109, [%r10+704];
	fma.rn.f32 	%f110, %f108, %f109, %f107;
	ld.shared.f32 	%f111, [%r6+48];
	ld.shared.f32 	%f112, [%r10+768];
	fma.rn.f32 	%f113, %f111, %f112, %f110;
	ld.shared.f32 	%f114, [%r6+52];
	ld.shared.f32 	%f115, [%r10+832];
	fma.rn.f32 	%f116, %f114, %f115, %f113;
	ld.shared.f32 	%f117, [%r6+56];
	ld.shared.f32 	%f118, [%r10+896];
	fma.rn.f32 	%f119, %f117, %f118, %f116;
	ld.shared.f32 	%f120, [%r6+60];
	ld.shared.f32 	%f121, [%r10+960];
	fma.rn.f32 	%f180, %f120, %f121, %f119;
	bar.sync 	0;
	add.s32 	%r59, %r59, 2;
	add.s32 	%r58, %r58, 32;
	add.s32 	%r57, %r57, %r13;
	add.s32 	%r56, %r56, %r13;
	add.s32 	%r55, %r55, 32;
	add.s32 	%r54, %r54, 32;
	setp.ne.s32 	%p15, %r59, 0;
	@%p15 bra 	$L__BB1_3;
	and.b32  	%r60, %r5, 2147483616;
$L__BB1_13:
	and.b32  	%r49, %r5, 16;
	setp.eq.s32 	%p16, %r49, 0;
	@%p16 bra 	$L__BB1_19;
	setp.ge.s32 	%p17, %r2, %r32;
	add.s32 	%r50, %r60, %r3;
	add.s32 	%r31, %r60, %r1;
	setp.ge.s32 	%p18, %r50, %r34;
	mov.f32 	%f178, 0f00000000;
	or.pred  	%p19, %p17, %p18;
	@%p19 bra 	$L__BB1_16;
	add.s32 	%r51, %r50, %r8;
	mul.wide.s32 	%rd12, %r51, 4;
	add.s64 	%rd13, %rd2, %rd12;
	ld.global.nc.f32 	%f178, [%rd13];
$L__BB1_16:
	setp.ge.s32 	%p20, %r4, %r33;
	st.shared.f32 	[%r7], %f178;
	setp.ge.s32 	%p21, %r31, %r34;
	mov.f32 	%f179, 0f00000000;
	or.pred  	%p22, %p20, %p21;
	@%p22 bra 	$L__BB1_18;
	mad.lo.s32 	%r52, %r31, %r33, %r4;
	mul.wide.s32 	%rd14, %r52, 4;
	add.s64 	%rd15, %rd1, %rd14;
	ld.global.nc.f32 	%f179, [%rd15];
$L__BB1_18:
	st.shared.f32 	[%r9], %f179;
	bar.sync 	0;
	ld.shared.f32 	%f124, [%r6];
	ld.shared.f32 	%f125, [%r10];
	fma.rn.f32 	%f126, %f124, %f125, %f180;
	ld.shared.f32 	%f127, [%r6+4];
	ld.shared.f32 	%f128, [%r10+64];
	fma.rn.f32 	%f129, %f127, %f128, %f126;
	ld.shared.f32 	%f130, [%r6+8];
	ld.shared.f32 	%f131, [%r10+128];
	fma.rn.f32 	%f132, %f130, %f131, %f129;
	ld.shared.f32 	%f133, [%r6+12];
	ld.shared.f32 	%f134, [%r10+192];
	fma.rn.f32 	%f135, %f133, %f134, %f132;
	ld.shared.f32 	%f136, [%r6+16];
	ld.shared.f32 	%f137, [%r10+256];
	fma.rn.f32 	%f138, %f136, %f137, %f135;
	ld.shared.f32 	%f139, [%r6+20];
	ld.shared.f32 	%f140, [%r10+320];
	fma.rn.f32 	%f141, %f139, %f140, %f138;
	ld.shared.f32 	%f142, [%r6+24];
	ld.shared.f32 	%f143, [%r10+384];
	fma.rn.f32 	%f144, %f142, %f143, %f141;
	ld.shared.f32 	%f145, [%r6+28];
	ld.shared.f32 	%f146, [%r10+448];
	fma.rn.f32 	%f147, %f145, %f146, %f144;
	ld.shared.f32 	%f148, [%r6+32];
	ld.shared.f32 	%f149, [%r10+512];
	fma.rn.f32 	%f150, %f148, %f149, %f147;
	ld.shared.f32 	%f151, [%r6+36];
	ld.shared.f32 	%f152, [%r10+576];
	fma.rn.f32 	%f153, %f151, %f152, %f150;
	ld.shared.f32 	%f154, [%r6+40];
	ld.shared.f32 	%f155, [%r10+640];
	fma.rn.f32 	%f156, %f154, %f155, %f153;
	ld.shared.f32 	%f157, [%r6+44];
	ld.shared.f32 	%f158, [%r10+704];
	fma.rn.f32 	%f159, %f157, %f158, %f156;
	ld.shared.f32 	%f160, [%r6+48];
	ld.shared.f32 	%f161, [%r10+768];
	fma.rn.f32 	%f162, %f160, %f161, %f159;
	ld.shared.f32 	%f163, [%r6+52];
	ld.shared.f32 	%f164, [%r10+832];
	fma.rn.f32 	%f165, %f163, %f164, %f162;
	ld.shared.f32 	%f166, [%r6+56];
	ld.shared.f32 	%f167, [%r10+896];
	fma.rn.f32 	%f168, %f166, %f167, %f165;
	ld.shared.f32 	%f169, [%r6+60];
	ld.shared.f32 	%f170, [%r10+960];
	fma.rn.f32 	%f180, %f169, %f170, %f168;
	bar.sync 	0;
$L__BB1_19:
	setp.ge.s32 	%p23, %r2, %r32;
	setp.ge.s32 	%p24, %r4, %r33;
	or.pred  	%p25, %p23, %p24;
	@%p25 bra 	$L__BB1_21;
	ld.param.u64 	%rd19, [_Z17gemm_tiled_kernelILi16EEvPKfS1_Pfiii_param_2];
	mad.lo.s32 	%r53, %r33, %r2, %r4;
	cvta.to.global.u64 	%rd16, %rd19;
	mul.wide.s32 	%rd17, %r53, 4;
	add.s64 	%rd18, %rd16, %rd17;
	st.global.f32 	[%rd18], %f180;
$L__BB1_21:
	ret;

}
	// .globl	_Z17gemm_tiled_kernelILi32EEvPKfS1_Pfiii
.visible .entry _Z17gemm_tiled_kernelILi32EEvPKfS1_Pfiii(
	.param .u64 .ptr .align 1 _Z17gemm_tiled_kernelILi32EEvPKfS1_Pfiii_param_0,
	.param .u64 .ptr .align 1 _Z17gemm_tiled_kernelILi32EEvPKfS1_Pfiii_param_1,
	.param .u64 .ptr .align 1 _Z17gemm_tiled_kernelILi32EEvPKfS1_Pfiii_param_2,
	.param .u32 _Z17gemm_tiled_kernelILi32EEvPKfS1_Pfiii_param_3,
	.param .u32 _Z17gemm_tiled_kernelILi32EEvPKfS1_Pfiii_param_4,
	.param .u32 _Z17gemm_tiled_kernelILi32EEvPKfS1_Pfiii_param_5
)
{
	.reg .pred 	%p<12>;
	.reg .b32 	%r<42>;
	.reg .b32 	%f<111>;
	.reg .b64 	%rd<13>;
	// demoted variable
	.shared .align 4 .b8 _ZZ17gemm_tiled_kernelILi32EEvPKfS1_PfiiiE6tile_A[4096];
	// demoted variable
	.shared .align 4 .b8 _ZZ17gemm_tiled_kernelILi32EEvPKfS1_PfiiiE6tile_B[4096];
	ld.param.u64 	%rd4, [_Z17gemm_tiled_kernelILi32EEvPKfS1_Pfiii_param_0];
	ld.param.u64 	%rd5, [_Z17gemm_tiled_kernelILi32EEvPKfS1_Pfiii_param_1];
	ld.param.u64 	%rd6, [_Z17gemm_tiled_kernelILi32EEvPKfS1_Pfiii_param_2];
	ld.param.u32 	%r23, [_Z17gemm_tiled_kernelILi32EEvPKfS1_Pfiii_param_3];
	ld.param.u32 	%r24, [_Z17gemm_tiled_kernelILi32EEvPKfS1_Pfiii_param_4];
	ld.param.u32 	%r25, [_Z17gemm_tiled_kernelILi32EEvPKfS1_Pfiii_param_5];
	mov.u32 	%r26, %ctaid.y;
	mov.u32 	%r27, %ntid.y;
	mov.u32 	%r39, %tid.y;
	mad.lo.s32 	%r2, %r26, %r27, %r39;
	mov.u32 	%r28, %ctaid.x;
	mov.u32 	%r29, %ntid.x;
	mov.u32 	%r37, %tid.x;
	mad.lo.s32 	%r4, %r28, %r29, %r37;
	setp.lt.s32 	%p1, %r25, 1;
	mov.f32 	%f110, 0f00000000;
	@%p1 bra 	$L__BB2_7;
	add.s32 	%r30, %r25, 31;
	shr.u32 	%r31, %r30, 5;
	shl.b32 	%r32, %r39, 7;
	mov.u32 	%r33, _ZZ17gemm_tiled_kernelILi32EEvPKfS1_PfiiiE6tile_A;
	add.s32 	%r5, %r33, %r32;
	shl.b32 	%r34, %r37, 2;
	add.s32 	%r6, %r5, %r34;
	mov.u32 	%r35, _ZZ17gemm_tiled_kernelILi32EEvPKfS1_PfiiiE6tile_B;
	add.s32 	%r8, %r35, %r34;
	add.s32 	%r7, %r8, %r32;
	neg.s32 	%r41, %r31;
	mad.lo.s32 	%r40, %r39, %r24, %r4;
	shl.b32 	%r11, %r24, 5;
	mad.lo.s32 	%r38, %r25, %r2, %r37;
	cvta.to.global.u64 	%rd1, %rd4;
	cvta.to.global.u64 	%rd2, %rd5;
	mov.f32 	%f110, 0f00000000;
$L__BB2_2:
	setp.ge.s32 	%p2, %r2, %r23;
	mul.wide.s32 	%rd7, %r38, 4;
	add.s64 	%rd3, %rd1, %rd7;
	setp.ge.s32 	%p3, %r37, %r25;
	mov.f32 	%f108, 0f00000000;
	or.pred  	%p4, %p2, %p3;
	@%p4 bra 	$L__BB2_4;
	ld.global.nc.f32 	%f108, [%rd3];
$L__BB2_4:
	setp.ge.s32 	%p5, %r4, %r24;
	st.shared.f32 	[%r6], %f108;
	setp.ge.s32 	%p6, %r39, %r25;
	mov.f32 	%f109, 0f00000000;
	or.pred  	%p7, %p5, %p6;
	@%p7 bra 	$L__BB2_6;
	mul.wide.s32 	%rd8, %r40, 4;
	add.s64 	%rd9, %rd2, %rd8;
	ld.global.nc.f32 	%f109, [%rd9];
$L__BB2_6:
	st.shared.f32 	[%r7], %f109;
	bar.sync 	0;
	ld.shared.f32 	%f12, [%r5];
	ld.shared.f32 	%f13, [%r8];
	fma.rn.f32 	%f14, %f12, %f13, %f110;
	ld.shared.f32 	%f15, [%r5+4];
	ld.shared.f32 	%f16, [%r8+128];
	fma.rn.f32 	%f17, %f15, %f16, %f14;
	ld.shared.f32 	%f18, [%r5+8];
	ld.shared.f32 	%f19, [%r8+256];
	fma.rn.f32 	%f20, %f18, %f19, %f17;
	ld.shared.f32 	%f21, [%r5+12];
	ld.shared.f32 	%f22, [%r8+384];
	fma.rn.f32 	%f23, %f21, %f22, %f20;
	ld.shared.f32 	%f24, [%r5+16];
	ld.shared.f32 	%f25, [%r8+512];
	fma.rn.f32 	%f26, %f24, %f25, %f23;
	ld.shared.f32 	%f27, [%r5+20];
	ld.shared.f32 	%f28, [%r8+640];
	fma.rn.f32 	%f29, %f27, %f28, %f26;
	ld.shared.f32 	%f30, [%r5+24];
	ld.shared.f32 	%f31, [%r8+768];
	fma.rn.f32 	%f32, %f30, %f31, %f29;
	ld.shared.f32 	%f33, [%r5+28];
	ld.shared.f32 	%f34, [%r8+896];
	fma.rn.f32 	%f35, %f33, %f34, %f32;
	ld.shared.f32 	%f36, [%r5+32];
	ld.shared.f32 	%f37, [%r8+1024];
	fma.rn.f32 	%f38, %f36, %f37, %f35;
	ld.shared.f32 	%f39, [%r5+36];
	ld.shared.f32 	%f40, [%r8+1152];
	fma.rn.f32 	%f41, %f39, %f40, %f38;
	ld.shared.f32 	%f42, [%r5+40];
	ld.shared.f32 	%f43, [%r8+1280];
	fma.rn.f32 	%f44, %f42, %f43, %f41;
	ld.shared.f32 	%f45, [%r5+44];
	ld.shared.f32 	%f46, [%r8+1408];
	fma.rn.f32 	%f47, %f45, %f46, %f44;
	ld.shared.f32 	%f48, [%r5+48];
	ld.shared.f32 	%f49, [%r8+1536];
	fma.rn.f32 	%f50, %f48, %f49, %f47;
	ld.shared.f32 	%f51, [%r5+52];
	ld.shared.f32 	%f52, [%r8+1664];
	fma.rn.f32 	%f53, %f51, %f52, %f50;
	ld.shared.f32 	%f54, [%r5+56];
	ld.shared.f32 	%f55, [%r8+1792];
	fma.rn.f32 	%f56, %f54, %f55, %f53;
	ld.shared.f32 	%f57, [%r5+60];
	ld.shared.f32 	%f58, [%r8+1920];
	fma.rn.f32 	%f59, %f57, %f58, %f56;
	ld.shared.f32 	%f60, [%r5+64];
	ld.shared.f32 	%f61, [%r8+2048];
	fma.rn.f32 	%f62, %f60, %f61, %f59;
	ld.shared.f32 	%f63, [%r5+68];
	ld.shared.f32 	%f64, [%r8+2176];
	fma.rn.f32 	%f65, %f63, %f64, %f62;
	ld.shared.f32 	%f66, [%r5+72];
	ld.shared.f32 	%f67, [%r8+2304];
	fma.rn.f32 	%f68, %f66, %f67, %f65;
	ld.shared.f32 	%f69, [%r5+76];
	ld.shared.f32 	%f70, [%r8+2432];
	fma.rn.f32 	%f71, %f69, %f70, %f68;
	ld.shared.f32 	%f72, [%r5+80];
	ld.shared.f32 	%f73, [%r8+2560];
	fma.rn.f32 	%f74, %f72, %f73, %f71;
	ld.shared.f32 	%f75, [%r5+84];
	ld.shared.f32 	%f76, [%r8+2688];
	fma.rn.f32 	%f77, %f75, %f76, %f74;
	ld.shared.f32 	%f78, [%r5+88];
	ld.shared.f32 	%f79, [%r8+2816];
	fma.rn.f32 	%f80, %f78, %f79, %f77;
	ld.shared.f32 	%f81, [%r5+92];
	ld.shared.f32 	%f82, [%r8+2944];
	fma.rn.f32 	%f83, %f81, %f82, %f80;
	ld.shared.f32 	%f84, [%r5+96];
	ld.shared.f32 	%f85, [%r8+3072];
	fma.rn.f32 	%f86, %f84, %f85, %f83;
	ld.shared.f32 	%f87, [%r5+100];
	ld.shared.f32 	%f88, [%r8+3200];
	fma.rn.f32 	%f89, %f87, %f88, %f86;
	ld.shared.f32 	%f90, [%r5+104];
	ld.shared.f32 	%f91, [%r8+3328];
	fma.rn.f32 	%f92, %f90, %f91, %f89;
	ld.shared.f32 	%f93, [%r5+108];
	ld.shared.f32 	%f94, [%r8+3456];
	fma.rn.f32 	%f95, %f93, %f94, %f92;
	ld.shared.f32 	%f96, [%r5+112];
	ld.shared.f32 	%f97, [%r8+3584];
	fma.rn.f32 	%f98, %f96, %f97, %f95;
	ld.shared.f32 	%f99, [%r5+116];
	ld.shared.f32 	%f100, [%r8+3712];
	fma.rn.f32 	%f101, %f99, %f100, %f98;
	ld.shared.f32 	%f102, [%r5+120];
	ld.shared.f32 	%f103, [%r8+3840];
	fma.rn.f32 	%f104, %f102, %f103, %f101;
	ld.shared.f32 	%f105, [%r5+124];
	ld.shared.f32 	%f106, [%r8+3968];
	fma.rn.f32 	%f110, %f105, %f106, %f104;
	bar.sync 	0;
	add.s32 	%r41, %r41, 1;
	setp.ne.s32 	%p8, %r41, 0;
	add.s32 	%r40, %r40, %r11;
	add.s32 	%r39, %r39, 32;
	add.s32 	%r38, %r38, 32;
	add.s32 	%r37, %r37, 32;
	@%p8 bra 	$L__BB2_2;
$L__BB2_7:
	setp.ge.s32 	%p9, %r2, %r23;
	setp.ge.s32 	%p10, %r4, %r24;
	or.pred  	%p11, %p9, %p10;
	@%p11 bra 	$L__BB2_9;
	mad.lo.s32 	%r36, %r24, %r2, %r4;
	cvta.to.global.u64 	%rd10, %rd6;
	mul.wide.s32 	%rd11, %r36, 4;
	add.s64 	%rd12, %rd10, %rd11;
	st.global.f32 	[%rd12], %f110;
$L__BB2_9:
	ret;

}


// ===== COMPILED SASS (sm_100) =====

	.target	sm_100

	.elftype	@"ET_EXEC"


//--------------------- .note.nv.tkinfo           --------------------------
	.section	.note.nv.tkinfo,"",@"SHT_NOTE"
	.sectionflags	@"SHF_NOTE_NV_TKINFO"
	.tkinfo
        /*0018*/ 	.word	0x00000002
        /*0030*/ 	.string	""
        /*0030*/ 	.string	"ptxas"
        /*0030*/ 	.string	"Cuda compilation tools, release 13.0, V13.0.88"
        /*0030*/ 	.string	"Build cuda_13.0.r13.0/compiler.36424714_0"
        /*0030*/ 	.string	"-arch sm_100 -m 64 "



//--------------------- .note.nv.cuinfo           --------------------------
	.section	.note.nv.cuinfo,"",@"SHT_NOTE"
	.sectionflags	@"SHF_NOTE_NV_CUINFO"
        /*0018*/ 	.short	0x0002
        /*001a*/ 	.short	0x0064
        /*001c*/ 	.short	0x0082
	.zero		2


//--------------------- .nv.info                  --------------------------
	.section	.nv.info,"",@"SHT_CUDA_INFO"
	.align	4


	//----- nvinfo : EIATTR_REGCOUNT
	.align		4
        /*0000*/ 	.byte	0x04, 0x2f
        /*0002*/ 	.short	(.L_1 - .L_0)
	.align		4
.L_0:
        /*0004*/ 	.word	index@(_Z17gemm_naive_kernelPKfS0_Pfiii)
        /*0008*/ 	.word	0x00000019


	//----- nvinfo : EIATTR_FRAME_SIZE
	.align		4
.L_1:
        /*000c*/ 	.byte	0x04, 0x11
        /*000e*/ 	.short	(.L_3 - .L_2)
	.align		4
.L_2:
        /*0010*/ 	.word	index@(_Z17gemm_naive_kernelPKfS0_Pfiii)
        /*0014*/ 	.word	0x00000000


	//----- nvinfo : EIATTR_REGCOUNT
	.align		4
.L_3:
        /*0018*/ 	.byte	0x04, 0x2f
        /*001a*/ 	.short	(.L_5 - .L_4)
	.align		4
.L_4:
        /*001c*/ 	.word	index@(_Z17gemm_tiled_kernelILi16EEvPKfS1_Pfiii)
        /*0020*/ 	.word	0x00000020


	//----- nvinfo : EIATTR_FRAME_SIZE
	.align		4
.L_5:
        /*0024*/ 	.byte	0x04, 0x11
        /*0026*/ 	.short	(.L_7 - .L_6)
	.align		4
.L_6:
        /*0028*/ 	.word	index@(_Z17gemm_tiled_kernelILi16EEvPKfS1_Pfiii)
        /*002c*/ 	.word	0x00000000


	//----- nvinfo : EIATTR_REGCOUNT
	.align		4
.L_7:
        /*0030*/ 	.byte	0x04, 0x2f
        /*0032*/ 	.short	(.L_9 - .L_8)
	.align		4
.L_8:
        /*0034*/ 	.word	index@(_Z17gemm_tiled_kernelILi32EEvPKfS1_Pfiii)
        /*0038*/ 	.word	0x00000020


	//----- nvinfo : EIATTR_FRAME_SIZE
	.align		4
.L_9:
        /*003c*/ 	.byte	0x04, 0x11
        /*003e*/ 	.short	(.L_11 - .L_10)
	.align		4
.L_10:
        /*0040*/ 	.word	index@(_Z17gemm_tiled_kernelILi32EEvPKfS1_Pfiii)
        /*0044*/ 	.word	0x00000000


	//----- nvinfo : EIATTR_MIN_STACK_SIZE
	.align		4
.L_11:
        /*0048*/ 	.byte	0x04, 0x12
        /*004a*/ 	.short	(.L_13 - .L_12)
	.align		4
.L_12:
        /*004c*/ 	.word	index@(_Z17gemm_tiled_kernelILi32EEvPKfS1_Pfiii)
        /*0050*/ 	.word	0x00000000


	//----- nvinfo : EIATTR_MIN_STACK_SIZE
	.align		4
.L_13:
        /*0054*/ 	.byte	0x04, 0x12
        /*0056*/ 	.short	(.L_15 - .L_14)
	.align		4
.L_14:
        /*0058*/ 	.word	index@(_Z17gemm_tiled_kernelILi16EEvPKfS1_Pfiii)
        /*005c*/ 	.word	0x00000000


	//----- nvinfo : EIATTR_MIN_STACK_SIZE
	.align		4
.L_15:
        /*0060*/ 	.byte	0x04, 0x12
        /*0062*/ 	.short	(.L_17 - .L_16)
	.align		4
.L_16:
        /*0064*/ 	.word	index@(_Z17gemm_naive_kernelPKfS0_Pfiii)
        /*0068*/ 	.word	0x00000000
.L_17:


//--------------------- .nv.compat                --------------------------
	.section	.nv.compat,"",@"SHT_CUDA_COMPAT_INFO"
	.align	4
        /*0000*/ 	.byte	0x02, 0x09, 0x00, 0x00, 0x02, 0x02, 0x01, 0x00, 0x02, 0x05, 0x05, 0x00, 0x03, 0x07, 0x01, 0x01
        /*0010*/ 	.byte	0x02, 0x03, 0x00, 0x00, 0x02, 0x06, 0x01, 0x00, 0x04, 0x0b, 0x08, 0x00, 0x09, 0x00, 0x00, 0x00
        /*0020*/ 	.byte	0x00, 0x00, 0x00, 0x00


//--------------------- .nv.info._Z17gemm_tiled_kernelILi32EEvPKfS1_Pfiii --------------------------
	.section	.nv.info._Z17gemm_tiled_kernelILi32EEvPKfS1_Pfiii,"",@"SHT_CUDA_INFO"
	.sectionflags	@""
	.align	4


	//----- nvinfo : EIATTR_CUDA_API_VERSION
	.align		4
        /*0000*/ 	.byte	0x04, 0x37
        /*0002*/ 	.short	(.L_19 - .L_18)
.L_18:
        /*0004*/ 	.word	0x00000082


	//----- nvinfo : EIATTR_KPARAM_INFO
	.align		4
.L_19:
        /*0008*/ 	.byte	0x04, 0x17
        /*000a*/ 	.short	(.L_21 - .L_20)
.L_20:
        /*000c*/ 	.word	0x00000000
        /*0010*/ 	.short	0x0005
        /*0012*/ 	.short	0x0020
        /*0014*/ 	.byte	0x00, 0xf0, 0x11, 0x00


	//----- nvinfo : EIATTR_KPARAM_INFO
	.align		4
.L_21:
        /*0018*/ 	.byte	0x04, 0x17
        /*001a*/ 	.short	(.L_23 - .L_22)
.L_22:
        /*001c*/ 	.word	0x00000000
        /*0020*/ 	.short	0x0004
        /*0022*/ 	.short	0x001c
        /*0024*/ 	.byte	0x00, 0xf0, 0x11, 0x00


	//----- nvinfo : EIATTR_KPARAM_INFO
	.align		4
.L_23:
        /*0028*/ 	.byte	0x04, 0x17
        /*002a*/ 	.short	(.L_25 - .L_24)
.L_24:
        /*002c*/ 	.word	0x00000000
        /*0030*/ 	.short	0x0003
        /*0032*/ 	.short	0x0018
        /*0034*/ 	.byte	0x00, 0xf0, 0x11, 0x00


	//----- nvinfo : EIATTR_KPARAM_INFO
	.align		4
.L_25:
        /*0038*/ 	.byte	0x04, 0x17
        /*003a*/ 	.short	(.L_27 - .L_26)
.L_26:
        /*003c*/ 	.word	0x00000000
        /*0040*/ 	.short	0x0002
        /*0042*/ 	.short	0x0010
        /*0044*/ 	.byte	0x00, 0xf5, 0x21, 0x00


	//----- nvinfo : EIATTR_KPARAM_INFO
	.align		4
.L_27:
        /*0048*/ 	.byte	0x04, 0x17
        /*004a*/ 	.short	(.L_29 - .L_28)
.L_28:
        /*004c*/ 	.word	0x00000000
        /*0050*/ 	.short	0x0001
        /*0052*/ 	.short	0x0008
        /*0054*/ 	.byte	0x00, 0xf5, 0x21, 0x00


	//----- nvinfo : EIATTR_KPARAM_INFO
	.align		4
.L_29:
        /*0058*/ 	.byte	0x04, 0x17
        /*005a*/ 	.short	(.L_31 - .L_30)
.L_30:
        /*005c*/ 	.word	0x00000000
        /*0060*/ 	.short	0x0000
        /*0062*/ 	.short	0x0000
        /*0064*/ 	.byte	0x00, 0xf5, 0x21, 0x00


	//----- nvinfo : EIATTR_SPARSE_MMA_MASK
	.align		4
.L_31:
        /*0068*/ 	.byte	0x03, 0x50
        /*006a*/ 	.short	0x0000


	//----- nvinfo : EIATTR_MAXREG_COUNT
	.align		4
        /*006c*/ 	.byte	0x03, 0x1b
        /*006e*/ 	.short	0x00ff


	//----- nvinfo : EIATTR_NUM_BARRIERS
	.align		4
        /*0070*/ 	.byte	0x02, 0x4c
        /*0072*/ 	.byte	0x01
	.zero		1


	//----- nvinfo : EIATTR_MERCURY_ISA_VERSION
	.align		4
        /*0074*/ 	.byte	0x03, 0x5f
        /*0076*/ 	.short	0x0101


	//----- nvinfo : EIATTR_VRC_CTA_INIT_COUNT
	.align		4
        /*0078*/ 	.byte	0x02, 0x4a
	.zero		1
	.zero		1


	//----- nvinfo : EIATTR_EXIT_INSTR_OFFSETS
	.align		4
        /*007c*/ 	.byte	0x04, 0x1c
        /*007e*/ 	.short	(.L_33 - .L_32)


	//   ....[0]....
.L_32:
        /*0080*/ 	.word	0x00000830


	//   ....[1]....
        /*0084*/ 	.word	0x00000880


	//----- nvinfo : EIATTR_CBANK_PARAM_SIZE
	.align		4
.L_33:
        /*0088*/ 	.byte	0x03, 0x19
        /*008a*/ 	.short	0x0024


	//----- nvinfo : EIATTR_PARAM_CBANK
	.align		4
        /*008c*/ 	.byte	0x04, 0x0a
        /*008e*/ 	.short	(.L_35 - .L_34)
	.align		4
.L_34:
        /*0090*/ 	.word	index@(.nv.constant0._Z17gemm_tiled_kernelILi32EEvPKfS1_Pfiii)
        /*0094*/ 	.short	0x0380
        /*0096*/ 	.short	0x0024


	//----- nvinfo : EIATTR_SW_WAR
	.align		4
.L_35:
        /*0098*/ 	.byte	0x04, 0x36
        /*009a*/ 	.short	(.L_37 - .L_36)
.L_36:
        /*009c*/ 	.word	0x00000008
.L_37:


//--------------------- .nv.info._Z17gemm_tiled_kernelILi16EEvPKfS1_Pfiii --------------------------
	.section	.nv.info._Z17gemm_tiled_kernelILi16EEvPKfS1_Pfiii,"",@"SHT_CUDA_INFO"
	.sectionflags	@""
	.align	4


	//----- nvinfo : EIATTR_CUDA_API_VERSION
	.align		4
        /*0000*/ 	.byte	0x04, 0x37
        /*0002*/ 	.short	(.L_39 - .L_38)
.L_38:
        /*0004*/ 	.word	0x00000082


	//----- nvinfo : EIATTR_KPARAM_INFO
	.align		4
.L_39:
        /*0008*/ 	.byte	0x04, 0x17
        /*000a*/ 	.short	(.L_41 - .L_40)
.L_40:
        /*000c*/ 	.word	0x00000000
        /*0010*/ 	.short	0x0005
        /*0012*/ 	.short	0x0020
        /*0014*/ 	.byte	0x00, 0xf0, 0x11, 0x00


	//----- nvinfo : EIATTR_KPARAM_INFO
	.align		4
.L_41:
        /*0018*/ 	.byte	0x04, 0x17
        /*001a*/ 	.short	(.L_43 - .L_42)
.L_42:
        /*001c*/ 	.word	0x00000000
        /*0020*/ 	.short	0x0004
        /*0022*/ 	.short	0x001c
        /*0024*/ 	.byte	0x00, 0xf0, 0x11, 0x00


	//----- nvinfo : EIATTR_KPARAM_INFO
	.align		4
.L_43:
        /*0028*/ 	.byte	0x04, 0x17
        /*002a*/ 	.short	(.L_45 - .L_44)
.L_44:
        /*002c*/ 	.word	0x00000000
        /*0030*/ 	.short	0x0003
        /*0032*/ 	.short	0x0018
        /*0034*/ 	.byte	0x00, 0xf0, 0x11, 0x00


	//----- nvinfo : EIATTR_KPARAM_INFO
	.align		4
.L_45:
        /*0038*/ 	.byte	0x04, 0x17
        /*003a*/ 	.short	(.L_47 - .L_46)
.L_46:
        /*003c*/ 	.word	0x00000000
        /*0040*/ 	.short	0x0002
        /*0042*/ 	.short	0x0010
        /*0044*/ 	.byte	0x00, 0xf5, 0x21, 0x00


	//----- nvinfo : EIATTR_KPARAM_INFO
	.align		4
.L_47:
        /*0048*/ 	.byte	0x04, 0x17
        /*004a*/ 	.short	(.L_49 - .L_48)
.L_48:
        /*004c*/ 	.word	0x00000000
        /*0050*/ 	.short	0x0001
        /*0052*/ 	.short	0x0008
        /*0054*/ 	.byte	0x00, 0xf5, 0x21, 0x00


	//----- nvinfo : EIATTR_KPARAM_INFO
	.align		4
.L_49:
        /*0058*/ 	.byte	0x04, 0x17
        /*005a*/ 	.short	(.L_51 - .L_50)
.L_50:
        /*005c*/ 	.word	0x00000000
        /*0060*/ 	.short	0x0000
        /*0062*/ 	.short	0x0000
        /*0064*/ 	.byte	0x00, 0xf5, 0x21, 0x00


	//----- nvinfo : EIATTR_SPARSE_MMA_MASK
	.align		4
.L_51:
        /*0068*/ 	.byte	0x03, 0x50
        /*006a*/ 	.short	0x0000


	//----- nvinfo : EIATTR_MAXREG_COUNT
	.align		4
        /*006c*/ 	.byte	0x03, 0x1b
        /*006e*/ 	.short	0x00ff


	//----- nvinfo : EIATTR_NUM_BARRIERS
	.align		4
        /*0070*/ 	.byte	0x02, 0x4c
        /*0072*/ 	.byte	0x01
	.zero		1


	//----- nvinfo : EIATTR_MERCURY_ISA_VERSION
	.align		4
        /*0074*/ 	.byte	0x03, 0x5f
        /*0076*/ 	.short	0x0101


	//----- nvinfo : EIATTR_VRC_CTA_INIT_COUNT
	.align		4
        /*0078*/ 	.byte	0x02, 0x4a
	.zero		1
	.zero		1


	//----- nvinfo : EIATTR_EXIT_INSTR_OFFSETS
	.align		4
        /*007c*/ 	.byte	0x04, 0x1c
        /*007e*/ 	.short	(.L_53 - .L_52)


	//   ....[0]....
.L_52:
        /*0080*/ 	.word	0x00000d80


	//   ....[1]....
        /*0084*/ 	.word	0x00000dd0


	//----- nvinfo : EIATTR_CBANK_PARAM_SIZE
	.align		4
.L_53:
        /*0088*/ 	.byte	0x03, 0x19
        /*008a*/ 	.short	0x0024


	//----- nvinfo : EIATTR_PARAM_CBANK
	.align		4
        /*008c*/ 	.byte	0x04, 0x0a
        /*008e*/ 	.short	(.L_55 - .L_54)
	.align		4
.L_54:
        /*0090*/ 	.word	index@(.nv.constant0._Z17gemm_tiled_kernelILi16EEvPKfS1_Pfiii)
        /*0094*/ 	.short	0x0380
        /*0096*/ 	.short	0x0024


	//----- nvinfo : EIATTR_SW_WAR
	.align		4
.L_55:
        /*0098*/ 	.byte	0x04, 0x36
        /*009a*/ 	.short	(.L_57 - .L_56)
.L_56:
        /*009c*/ 	.word	0x00000008
.L_57:


//--------------------- .nv.info._Z17gemm_naive_kernelPKfS0_Pfiii --------------------------
	.section	.nv.info._Z17gemm_naive_kernelPKfS0_Pfiii,"",@"SHT_CUDA_INFO"
	.sectionflags	@""
	.align	4


	//----- nvinfo : EIATTR_CUDA_API_VERSION
	.align		4
        /*0000*/ 	.byte	0x04, 0x37
        /*0002*/ 	.short	(.L_59 - .L_58)
.L_58:
        /*0004*/ 	.word	0x00000082


	//----- nvinfo : EIATTR_KPARAM_INFO
	.align		4
.L_59:
        /*0008*/ 	.byte	0x04, 0x17
        /*000a*/ 	.short	(.L_61 - .L_60)
.L_60:
        /*000c*/ 	.word	0x00000000
        /*0010*/ 	.short	0x0005
        /*0012*/ 	.short	0x0020
        /*0014*/ 	.byte	0x00, 0xf0, 0x11, 0x00


	//----- nvinfo : EIATTR_KPARAM_INFO
	.align		4
.L_61:
        /*0018*/ 	.byte	0x04, 0x17
        /*001a*/ 	.short	(.L_63 - .L_62)
.L_62:
        /*001c*/ 	.word	0x00000000
        /*0020*/ 	.short	0x0004
        /*0022*/ 	.short	0x001c
        /*0024*/ 	.byte	0x00, 0xf0, 0x11, 0x00


	//----- nvinfo : EIATTR_KPARAM_INFO
	.align		4
.L_63:
        /*0028*/ 	.byte	0x04, 0x17
        /*002a*/ 	.short	(.L_65 - .L_64)
.L_64:
        /*002c*/ 	.word	0x00000000
        /*0030*/ 	.short	0x0003
        /*0032*/ 	.short	0x0018
        /*0034*/ 	.byte	0x00, 0xf0, 0x11, 0x00


	//----- nvinfo : EIATTR_KPARAM_INFO
	.align		4
.L_65:
        /*0038*/ 	.byte	0x04, 0x17
        /*003a*/ 	.short	(.L_67 - .L_66)
.L_66:
        /*003c*/ 	.word	0x00000000
        /*0040*/ 	.short	0x0002
        /*0042*/ 	.short	0x0010
        /*0044*/ 	.byte	0x00, 0xf5, 0x21, 0x00


	//----- nvinfo : EIATTR_KPARAM_INFO
	.align		4
.L_67:
        /*0048*/ 	.byte	0x04, 0x17
        /*004a*/ 	.short	(.L_69 - .L_68)
.L_68:
        /*004c*/ 	.word	0x00000000
        /*0050*/ 	.short	0x0001
        /*0052*/ 	.short	0x0008
        /*0054*/ 	.byte	0x00, 0xf5, 0x21, 0x00


	//----- nvinfo : EIATTR_KPARAM_INFO
	.align		4
.L_69:
        /*0058*/ 	.byte	0x04, 0x17
        /*005a*/ 	.short	(.L_71 - .L_70)
.L_70:
        /*005c*/ 	.word	0x00000000
        /*0060*/ 	.short	0x0000
        /*0062*/ 	.short	0x0000
        /*0064*/ 	.byte	0x00, 0xf5, 0x21, 0x00


	//----- nvinfo : EIATTR_SPARSE_MMA_MASK
	.align		4
.L_71:
        /*0068*/ 	.byte	0x03, 0x50
        /*006a*/ 	.short	0x0000


	//----- nvinfo : EIATTR_MAXREG_COUNT
	.align		4
        /*006c*/ 	.byte	0x03, 0x1b
        /*006e*/ 	.short	0x00ff


	//----- nvinfo : EIATTR_MERCURY_ISA_VERSION
	.align		4
        /*0070*/ 	.byte	0x03, 0x5f
        /*0072*/ 	.short	0x0101


	//----- nvinfo : EIATTR_VRC_CTA_INIT_COUNT
	.align		4
        /*0074*/ 	.byte	0x02, 0x4a
	.zero		1
	.zero		1


	//----- nvinfo : EIATTR_EXIT_INSTR_OFFSETS
	.align		4
        /*0078*/ 	.byte	0x04, 0x1c
        /*007a*/ 	.short	(.L_73 - .L_72)


	//   ....[0]....
.L_72:
        /*007c*/ 	.word	0x000000c0


	//   ....[1]....
        /*0080*/ 	.word	0x00000520


	//----- nvinfo : EIATTR_CBANK_PARAM_SIZE
	.align		4
.L_73:
        /*0084*/ 	.byte	0x03, 0x19
        /*0086*/ 	.short	0x0024


	//----- nvinfo : EIATTR_PARAM_CBANK
	.align		4
        /*0088*/ 	.byte	0x04, 0x0a
        /*008a*/ 	.short	(.L_75 - .L_74)
	.align		4
.L_74:
        /*008c*/ 	.word	index@(.nv.constant0._Z17gemm_naive_kernelPKfS0_Pfiii)
        /*0090*/ 	.short	0x0380
        /*0092*/ 	.short	0x0024


	//----- nvinfo : EIATTR_SW_WAR
	.align		4
.L_75:
        /*0094*/ 	.byte	0x04, 0x36
        /*0096*/ 	.short	(.L_77 - .L_76)
.L_76:
        /*0098*/ 	.word	0x00000008
.L_77:


//--------------------- .nv.callgraph             --------------------------
	.section	.nv.callgraph,"",@"SHT_CUDA_CALLGRAPH"
	.align	4
	.sectionentsize	8
	.align		4
        /*0000*/ 	.word	0x00000000
	.align		4
        /*0004*/ 	.word	0xffffffff
	.align		4
        /*0008*/ 	.word	0x00000000
	.align		4
        /*000c*/ 	.word	0xfffffffe
	.align		4
        /*0010*/ 	.word	0x00000000
	.align		4
        /*0014*/ 	.word	0xfffffffd
	.align		4
        /*0018*/ 	.word	0x00000000
	.align		4
        /*001c*/ 	.word	0xfffffffc


//--------------------- .text._Z17gemm_tiled_kernelILi32EEvPKfS1_Pfiii --------------------------
	.section	.text._Z17gemm_tiled_kernelILi32EEvPKfS1_Pfiii,"ax",@progbits
	.align	128
        .global         _Z17gemm_tiled_kernelILi32EEvPKfS1_Pfiii
        .type           _Z17gemm_tiled_kernelILi32EEvPKfS1_Pfiii,@function
        .size           _Z17gemm_tiled_kernelILi32EEvPKfS1_Pfiii,(.L_x_12 - _Z17gemm_tiled_kernelILi32EEvPKfS1_Pfiii)
        .other          _Z17gemm_tiled_kernelILi32EEvPKfS1_Pfiii,@"STO_CUDA_ENTRY STV_DEFAULT"
_Z17gemm_tiled_kernelILi32EEvPKfS1_Pfiii:
.text._Z17gemm_tiled_kernelILi32EEvPKfS1_Pfiii:
[----:B------:R-:W-:Y:S01]  /*0000*/  LDC R1, c[0x0][0x37c] ;  /* 0x0000df00ff017b82 */ /* 0x000fe20000000800 */
[----:B------:R-:W0:Y:S01]  /*0010*/  S2R R17, SR_TID.Y ;  /* 0x0000000000117919 */ /* 0x000e220000002200 */
[----:B------:R-:W1:Y:S06]  /*0020*/  LDCU UR10, c[0x0][0x3a0] ;  /* 0x00007400ff0a77ac */ /* 0x000e6c0008000800 */
[----:B------:R-:W0:Y:S01]  /*0030*/  LDC R19, c[0x0][0x364] ;  /* 0x0000d900ff137b82 */ /* 0x000e220000000800 */
[----:B------:R-:W-:Y:S01]  /*0040*/  HFMA2 R23, -RZ, RZ, 0, 0 ;  /* 0x00000000ff177431 */ /* 0x000fe200000001ff */
[----:B------:R-:W2:Y:S01]  /*0050*/  S2R R16, SR_TID.X ;  /* 0x0000000000107919 */ /* 0x000ea20000002100 */
[----:B------:R-:W3:Y:S05]  /*0060*/  LDCU.64 UR8, c[0x0][0x358] ;  /* 0x00006b00ff0877ac */ /* 0x000eea0008000a00 */
[----:B------:R-:W0:Y:S08]  /*0070*/  S2UR UR4, SR_CTAID.Y ;  /* 0x00000000000479c3 */ /* 0x000e300000002600 */
[----:B------:R-:W2:Y:S01]  /*0080*/  S2UR UR5, SR_CTAID.X ;  /* 0x00000000000579c3 */ /* 0x000ea20000002500 */
[----:B-1----:R-:W-:-:S07]  /*0090*/  UISETP.GE.AND UP0, UPT, UR10, 0x1, UPT ;  /* 0x000000010a00788c */ /* 0x002fce000bf06270 */
[----:B------:R-:W2:Y:S01]  /*00a0*/  LDC R18, c[0x0][0x360] ;  /* 0x0000d800ff127b82 */ /* 0x000ea20000000800 */
[----:B0-----:R-:W-:Y:S02]  /*00b0*/  IMAD R19, R19, UR4, R17 ;  /* 0x0000000413137c24 */ /* 0x001fe4000f8e0211 */
[----:B--2---:R-:W-:Y:S01]  /*00c0*/  IMAD R18, R18, UR5, R16 ;  /* 0x0000000512127c24 */ /* 0x004fe2000f8e0210 */
[----:B---3--:R-:W-:Y:S06]  /*00d0*/  BRA.U !UP0, `(.L_x_0) ;  /* 0x0000000508c87547 */ /* 0x008fec000b800000 */
[----:B------:R-:W0:Y:S01]  /*00e0*/  S2UR UR7, SR_CgaCtaId ;  /* 0x00000000000779c3 */ /* 0x000e220000008800 */
[----:B------:R-:W1:Y:S01]  /*00f0*/  LDCU UR11, c[0x0][0x39c] ;  /* 0x00007380ff0b77ac */ /* 0x000e620008000800 */
[----:B------:R-:W-:Y:S01]  /*0100*/  MOV R23, RZ ;  /* 0x000000ff00177202 */ /* 0x000fe20000000f00 */
[----:B------:R-:W-:Y:S01]  /*0110*/  IMAD R6, R19, UR10, R16 ;  /* 0x0000000a13067c24 */ /* 0x000fe2000f8e0210 */
[----:B------:R-:W-:Y:S01]  /*0120*/  UMOV UR5, 0x400 ;  /* 0x0000040000057882 */ /* 0x000fe20000000000 */
[----:B------:R-:W-:-:S03]  /*0130*/  UIADD3 UR4, UPT, UPT, UR10, 0x1f, URZ ;  /* 0x0000001f0a047890 */ /* 0x000fc6000fffe0ff */
[----:B------:R-:W2:Y:S01]  /*0140*/  LDC R0, c[0x0][0x39c] ;  /* 0x0000e700ff007b82 */ /* 0x000ea20000000800 */
[----:B------:R-:W-:Y:S02]  /*0150*/  UIADD3 UR6, UPT, UPT, UR5, 0x1000, URZ ;  /* 0x0000100005067890 */ /* 0x000fe4000fffe0ff */
[----:B------:R-:W-:Y:S01]  /*0160*/  USHF.R.U32.HI UR4, URZ, 0x5, UR4 ;  /* 0x00000005ff047899 */ /* 0x000fe20008011604 */
[----:B------:R-:W3:Y:S04]  /*0170*/  LDCU UR13, c[0x0][0x3a0] ;  /* 0x00007400ff0d77ac */ /* 0x000ee80008000800 */
[----:B------:R-:W4:Y:S01]  /*0180*/  LDC.64 R20, c[0x0][0x380] ;  /* 0x0000e000ff147b82 */ /* 0x000f220000000a00 */
[----:B------:R-:W2:Y:S01]  /*0190*/  LDCU UR12, c[0x0][0x398] ;  /* 0x00007300ff0c77ac */ /* 0x000ea20008000800 */
[----:B-1----:R-:W-:Y:S01]  /*01a0*/  IMAD R7, R17, UR11, R18 ;  /* 0x0000000b11077c24 */ /* 0x002fe2000f8e0212 */
[----:B------:R-:W-:-:S02]  /*01b0*/  UIADD3 UR4, UPT, UPT, -UR4, URZ, URZ ;  /* 0x000000ff04047290 */ /* 0x000fc4000fffe1ff */
[----:B0-----:R-:W-:Y:S02]  /*01c0*/  ULEA UR5, UR7, UR5, 0x18 ;  /* 0x0000000507057291 */ /* 0x001fe4000f8ec0ff */
[----:B------:R-:W-:-:S04]  /*01d0*/  ULEA UR6, UR7, UR6, 0x18 ;  /* 0x0000000607067291 */ /* 0x000fc8000f8ec0ff */
[C---:B------:R-:W-:Y:S02]  /*01e0*/  LEA R5, R17.reuse, UR5, 0x7 ;  /* 0x0000000511057c11 */ /* 0x040fe4000f8e38ff */
[C---:B------:R-:W-:Y:S02]  /*01f0*/  LEA R2, R16.reuse, UR6, 0x2 ;  /* 0x0000000610027c11 */ /* 0x040fe4000f8e10ff */
[----:B------:R-:W-:Y:S02]  /*0200*/  LEA R4, R16, R5, 0x2 ;  /* 0x0000000510047211 */ /* 0x000fe400078e10ff */
[----:B---3--:R-:W-:-:S07]  /*0210*/  LEA R3, R17, R2, 0x7 ;  /* 0x0000000211037211 */ /* 0x008fce00078e38ff */
.L_x_1:
[----:B------:R-:W-:Y:S01]  /*0220*/  ISETP.GE.AND P0, PT, R17, UR13, PT ;  /* 0x0000000d11007c0c */ /* 0x000fe2000bf06270 */
[----:B------:R-:W-:Y:S01]  /*0230*/  HFMA2 R22, -RZ, RZ, 0, 0 ;  /* 0x00000000ff167431 */ /* 0x000fe200000001ff */
[----:B------:R-:W-:Y:S01]  /*0240*/  ISETP.GE.AND P1, PT, R16, UR13, PT ;  /* 0x0000000d10007c0c */ /* 0x000fe2000bf26270 */
[----:B----4-:R-:W-:Y:S01]  /*0250*/  IMAD.WIDE R8, R6, 0x4, R20 ;  /* 0x0000000406087825 */ /* 0x010fe200078e0214 */
[----:B--2---:R-:W-:Y:S02]  /*0260*/  ISETP.GE.OR P0, PT, R18, R0, P0 ;  /* 0x000000001200720c */ /* 0x004fe40000706670 */
[----:B------:R-:W-:Y:S02]  /*0270*/  ISETP.GE.OR P1, PT, R19, UR12, P1 ;  /* 0x0000000c13007c0c */ /* 0x000fe40008f26670 */
[----:B------:R-:W-:-:S09]  /*0280*/  MOV R27, RZ ;  /* 0x000000ff001b7202 */ /* 0x000fd20000000f00 */
[----:B------:R-:W0:Y:S02]  /*0290*/  @!P0 LDC.64 R10, c[0x0][0x388] ;  /* 0x0000e200ff0a8b82 */ /* 0x000e240000000a00 */
[----:B------:R-:W2:Y:S01]  /*02a0*/  @!P1 LDG.E.CONSTANT R27, desc[UR8][R8.64] ;  /* 0x00000008081b9981 */ /* 0x000ea2000c1e9900 */
[----:B0-----:R-:W-:-:S05]  /*02b0*/  @!P0 IMAD.WIDE R10, R7, 0x4, R10 ;  /* 0x00000004070a8825 */ /* 0x001fca00078e020a */
[----:B------:R-:W3:Y:S04]  /*02c0*/  @!P0 LDG.E.CONSTANT R22, desc[UR8][R10.64] ;  /* 0x000000080a168981 */ /* 0x000ee8000c1e9900 */
[----:B--2---:R-:W-:Y:S04]  /*02d0*/  STS [R4], R27 ;  /* 0x0000001b04007388 */ /* 0x004fe80000000800 */
[----:B---3--:R-:W-:Y:S01]  /*02e0*/  STS [R3], R22 ;  /* 0x0000001603007388 */ /* 0x008fe20000000800 */
[----:B------:R-:W-:Y:S06]  /*02f0*/  BAR.SYNC.DEFER_BLOCKING 0x0 ;  /* 0x0000000000007b1d */ /* 0x000fec0000010000 */
[----:B------:R-:W-:Y:S04]  /*0300*/  LDS R26, [R2] ;  /* 0x00000000021a7984 */ /* 0x000fe80000000800 */
[----:B------:R-:W0:Y:S04]  /*0310*/  LDS.128 R12, [R5] ;  /* 0x00000000050c7984 */ /* 0x000e280000000c00 */
[----:B------:R-:W1:Y:S04]  /*0320*/  LDS R29, [R2+0x80] ;  /* 0x00008000021d7984 */ /* 0x000e680000000800 */
[----:B------:R-:W2:Y:S04]  /*0330*/  LDS R25, [R2+0x100] ;  /* 0x0001000002197984 */ /* 0x000ea80000000800 */
[----:B------:R-:W3:Y:S04]  /*0340*/  LDS R24, [R2+0x180] ;  /* 0x0001800002187984 */ /* 0x000ee80000000800 */
[----:B------:R-:W-:Y:S04]  /*0350*/  LDS.128 R8, [R5+0x10] ;  /* 0x0000100005087984 */ /* 0x000fe80000000c00 */
[----:B------:R-:W-:Y:S01]  /*0360*/  LDS R22, [R2+0x280] ;  /* 0x0002800002167984 */ /* 0x000fe20000000800 */
[----:B0-----:R-:W-:-:S03]  /*0370*/  FFMA R12, R12, R26, R23 ;  /* 0x0000001a0c0c7223 */ /* 0x001fc60000000017 */
[----:B------:R-:W0:Y:S01]  /*0380*/  LDS R23, [R2+0x200] ;  /* 0x0002000002177984 */ /* 0x000e220000000800 */
[----:B-1----:R-:W-:-:S03]  /*0390*/  FFMA R12, R29, R13, R12 ;  /* 0x0000000d1d0c7223 */ /* 0x002fc6000000000c */
[----:B------:R-:W-:Y:S01]  /*03a0*/  LDS R26, [R2+0xb80] ;  /* 0x000b8000021a7984 */ /* 0x000fe20000000800 */
[----:B--2---:R-:W-:-:S03]  /*03b0*/  FFMA R13, R25, R14, R12 ;  /* 0x0000000e190d7223 */ /* 0x004fc6000000000c */
[----:B------:R-:W1:Y:S01]  /*03c0*/  LDS R25, [R2+0x300] ;  /* 0x0003000002197984 */ /* 0x000e620000000800 */
[----:B---3--:R-:W-:-:S03]  /*03d0*/  FFMA R13, R24, R15, R13 ;  /* 0x0000000f180d7223 */ /* 0x008fc6000000000d */
[----:B------:R-:W2:Y:S01]  /*03e0*/  LDS R24, [R2+0x380] ;  /* 0x0003800002187984 */ /* 0x000ea20000000800 */
[----:B0-----:R-:W-:-:S03]  /*03f0*/  FFMA R27, R8, R23, R13 ;  /* 0x00000017081b7223 */ /* 0x001fc6000000000d */
[----:B------:R-:W-:Y:S04]  /*0400*/  LDS R23, [R2+0x400] ;  /* 0x0004000002177984 */ /* 0x000fe80000000800 */
[----:B------:R-:W0:Y:S01]  /*0410*/  LDS.128 R12, [R5+0x20] ;  /* 0x00002000050c7984 */ /* 0x000e220000000c00 */
[----:B------:R-:W-:-:S03]  /*0420*/  FFMA R8, R22, R9, R27 ;  /* 0x0000000916087223 */ /* 0x000fc6000000001b */
[----:B------:R-:W3:Y:S01]  /*0430*/  LDS R22, [R2+0x480] ;  /* 0x0004800002167984 */ /* 0x000ee20000000800 */
[----:B-1----:R-:W-:-:S03]  /*0440*/  FFMA R9, R25, R10, R8 ;  /* 0x0000000a19097223 */ /* 0x002fc60000000008 */
[----:B------:R-:W1:Y:S01]  /*0450*/  LDS R25, [R2+0x500] ;  /* 0x0005000002197984 */ /* 0x000e620000000800 */
[----:B--2---:R-:W-:-:S03]  /*0460*/  FFMA R9, R24, R11, R9 ;  /* 0x0000000b18097223 */ /* 0x004fc60000000009 */
[----:B------:R-:W2:Y:S01]  /*0470*/  LDS R24, [R2+0x580] ;  /* 0x0005800002187984 */ /* 0x000ea20000000800 */
[----:B0-----:R-:W-:-:S03]  /*0480*/  FFMA R27, R12, R23, R9 ;  /* 0x000000170c1b7223 */ /* 0x001fc60000000009 */
[----:B------:R-:W-:Y:S04]  /*0490*/  LDS R23, [R2+0x600] ;  /* 0x0006000002177984 */ /* 0x000fe80000000800 */
[----:B------:R-:W0:Y:S01]  /*04a0*/  LDS.128 R8, [R5+0x30] ;  /* 0x0000300005087984 */ /* 0x000e220000000c00 */
[----:B---3--:R-:W-:-:S03]  /*04b0*/  FFMA R12, R22, R13, R27 ;  /* 0x0000000d160c7223 */ /* 0x008fc6000000001b */
        /* <DEDUP_REMOVED lines=22> */
[----:B------:R-:W-:Y:S04]  /*0620*/  LDS R27, [R2+0xc00] ;  /* 0x000c0000021b7984 */ /* 0x000fe80000000800 */
[----:B------:R-:W-:Y:S01]  /*0630*/  LDS R24, [R2+0xc80] ;  /* 0x000c800002187984 */ /* 0x000fe20000000800 */
[----:B0-----:R-:W-:-:S03]  /*0640*/  FFMA R23, R8, R23, R13 ;  /* 0x0000001708177223 */ /* 0x001fc6000000000d */
[----:B------:R-:W0:Y:S01]  /*0650*/  LDS.128 R12, [R5+0x60] ;  /* 0x00006000050c7984 */ /* 0x000e220000000c00 */
[----:B---3--:R-:W-:-:S03]  /*0660*/  FFMA R22, R22, R9, R23 ;  /* 0x0000000916167223 */ /* 0x008fc60000000017 */
[----:B------:R-:W2:Y:S01]  /*0670*/  LDS R23, [R2+0xd00] ;  /* 0x000d000002177984 */ /* 0x000ea20000000800 */
[----:B-1----:R-:W-:-:S03]  /*0680*/  FFMA R25, R25, R10, R22 ;  /* 0x0000000a19197223 */ /* 0x002fc60000000016 */
[----:B------:R-:W1:Y:S01]  /*0690*/  LDS R22, [R2+0xd80] ;  /* 0x000d800002167984 */ /* 0x000e620000000800 */
[----:B------:R-:W-:-:S03]  /*06a0*/  FFMA R11, R26, R11, R25 ;  /* 0x0000000b1a0b7223 */ /* 0x000fc60000000019 */
[----:B------:R-:W-:Y:S01]  /*06b0*/  LDS R25, [R2+0xe00] ;  /* 0x000e000002197984 */ /* 0x000fe20000000800 */
[----:B0-----:R-:W-:-:S03]  /*06c0*/  FFMA R27, R12, R27, R11 ;  /* 0x0000001b0c1b7223 */ /* 0x001fc6000000000b */
[----:B------:R-:W0:Y:S01]  /*06d0*/  LDS.128 R8, [R5+0x70] ;  /* 0x0000700005087984 */ /* 0x000e220000000c00 */
[----:B------:R-:W-:-:S03]  /*06e0*/  FFMA R24, R24, R13, R27 ;  /* 0x0000000d18187223 */ /* 0x000fc6000000001b */
[----:B------:R-:W3:Y:S04]  /*06f0*/  LDS R27, [R2+0xe80] ;  /* 0x000e8000021b7984 */ /* 0x000ee80000000800 */
[----:B------:R-:W4:Y:S04]  /*0700*/  LDS R13, [R2+0xf00] ;  /* 0x000f0000020d7984 */ /* 0x000f280000000800 */
[----:B------:R-:W5:Y:S01]  /*0710*/  LDS R12, [R2+0xf80] ;  /* 0x000f8000020c7984 */ /* 0x000f620000000800 */
[----:B--2---:R-:W-:Y:S01]  /*0720*/  FFMA R23, R23, R14, R24 ;  /* 0x0000000e17177223 */ /* 0x004fe20000000018 */
[----:B------:R-:W-:-:S03]  /*0730*/  UIADD3 UR4, UPT, UPT, UR4, 0x1, URZ ;  /* 0x0000000104047890 */ /* 0x000fc6000fffe0ff */
[----:B-1----:R-:W-:Y:S01]  /*0740*/  FFMA R15, R22, R15, R23 ;  /* 0x0000000f160f7223 */ /* 0x002fe20000000017 */
[----:B------:R-:W-:Y:S01]  /*0750*/  UISETP.NE.AND UP0, UPT, UR4, URZ, UPT ;  /* 0x000000ff0400728c */ /* 0x000fe2000bf05270 */
[----:B------:R-:W-:Y:S02]  /*0760*/  IADD3 R17, PT, PT, R17, 0x20, RZ ;  /* 0x0000002011117810 */ /* 0x000fe40007ffe0ff */
[----:B------:R-:W-:Y:S02]  /*0770*/  IADD3 R6, PT, PT, R6, 0x20, RZ ;  /* 0x0000002006067810 */ /* 0x000fe40007ffe0ff */
[----:B------:R-:W-:Y:S02]  /*0780*/  IADD3 R16, PT, PT, R16, 0x20, RZ ;  /* 0x0000002010107810 */ /* 0x000fe40007ffe0ff */
[----:B------:R-:W-:Y:S01]  /*0790*/  LEA R7, R0, R7, 0x5 ;  /* 0x0000000700077211 */ /* 0x000fe200078e28ff */
[----:B0-----:R-:W-:-:S04]  /*07a0*/  FFMA R8, R8, R25, R15 ;  /* 0x0000001908087223 */ /* 0x001fc8000000000f */
[----:B---3--:R-:W-:-:S04]  /*07b0*/  FFMA R8, R27, R9, R8 ;  /* 0x000000091b087223 */ /* 0x008fc80000000008 */
[----:B----4-:R-:W-:-:S04]  /*07c0*/  FFMA R13, R13, R10, R8 ;  /* 0x0000000a0d0d7223 */ /* 0x010fc80000000008 */
[----:B-----5:R-:W-:Y:S01]  /*07d0*/  FFMA R23, R12, R11, R13 ;  /* 0x0000000b0c177223 */ /* 0x020fe2000000000d */
[----:B------:R-:W-:Y:S06]  /*07e0*/  BAR.SYNC.DEFER_BLOCKING 0x0 ;  /* 0x0000000000007b1d */ /* 0x000fec0000010000 */
[----:B------:R-:W-:Y:S05]  /*07f0*/  BRA.U UP0, `(.L_x_1) ;  /* 0xfffffff900887547 */ /* 0x000fea000b83ffff */
.L_x_0:
[----:B------:R-:W0:Y:S02]  /*0800*/  LDCU.64 UR4, c[0x0][0x398] ;  /* 0x00007300ff0477ac */ /* 0x000e240008000a00 */
[----:B0-----:R-:W-:-:S04]  /*0810*/  ISETP.GE.AND P0, PT, R18, UR5, PT ;  /* 0x0000000512007c0c */ /* 0x001fc8000bf06270 */
[----:B------:R-:W-:-:S13]  /*0820*/  ISETP.GE.OR P0, PT, R19, UR4, P0 ;  /* 0x0000000413007c0c */ /* 0x000fda0008706670 */
[----:B------:R-:W-:Y:S05]  /*0830*/  @P0 EXIT ;  /* 0x000000000000094d */ /* 0x000fea0003800000 */
[----:B------:R-:W0:Y:S01]  /*0840*/  LDC.64 R2, c[0x0][0x390] ;  /* 0x0000e400ff027b82 */ /* 0x000e220000000a00 */
[----:B------:R-:W-:-:S04]  /*0850*/  IMAD R19, R19, UR5, R18 ;  /* 0x0000000513137c24 */ /* 0x000fc8000f8e0212 */
[----:B0-----:R-:W-:-:S05]  /*0860*/  IMAD.WIDE R2, R19, 0x4, R2 ;  /* 0x0000000413027825 */ /* 0x001fca00078e0202 */
[----:B------:R-:W-:Y:S01]  /*0870*/  STG.E desc[UR8][R2.64], R23 ;  /* 0x0000001702007986 */ /* 0x000fe2000c101908 */
[----:B------:R-:W-:Y:S05]  /*0880*/  EXIT ;  /* 0x000000000000794d */ /* 0x000fea0003800000 */
.L_x_2:
[----:B------:R-:W-:-:S00]  /*0890*/  BRA `(.L_x_2) ;  /* 0xfffffffc00fc7947 */ /* 0x000fc0000383ffff */
[----:B------:R-:W-:-:S00]  /*08a0*/  NOP ;  /* 0x0000000000007918 */ /* 0x000fc00000000000 */
        /* <DEDUP_REMOVED lines=13> */
.L_x_12:


//--------------------- .text._Z17gemm_tiled_kernelILi16EEvPKfS1_Pfiii --------------------------
	.section	.text._Z17gemm_tiled_kernelILi16EEvPKfS1_Pfiii,"ax",@progbits
	.align	128
        .global         _Z17gemm_tiled_kernelILi16EEvPKfS1_Pfiii
        .type           _Z17gemm_tiled_kernelILi16EEvPKfS1_Pfiii,@function
        .size           _Z17gemm_tiled_kernelILi16EEvPKfS1_Pfiii,(.L_x_13 - _Z17gemm_tiled_kernelILi16EEvPKfS1_Pfiii)
        .other          _Z17gemm_tiled_kernelILi16EEvPKfS1_Pfiii,@"STO_CUDA_ENTRY STV_DEFAULT"
_Z17gemm_tiled_kernelILi16EEvPKfS1_Pfiii:
.text._Z17gemm_tiled_kernelILi16EEvPKfS1_Pfiii:
[----:B------:R-:W-:Y:S01]  /*0000*/  LDC R1, c[0x0][0x37c] ;  /* 0x0000df00ff017b82 */ /* 0x000fe20000000800 */
[----:B------:R-:W0:Y:S01]  /*0010*/  S2R R14, SR_TID.Y ;  /* 0x00000000000e7919 */ /* 0x000e220000002200 */
[----:B------:R-:W1:Y:S06]  /*0020*/  LDCU UR7, c[0x0][0x3a0] ;  /* 0x00007400ff0777ac */ /* 0x000e6c0008000800 */
[----:B------:R-:W0:Y:S01]  /*0030*/  S2UR UR4, SR_CTAID.Y ;  /* 0x00000000000479c3 */ /* 0x000e220000002600 */
[----:B------:R-:W-:Y:S01]  /*0040*/  HFMA2 R27, -RZ, RZ, 0, 0 ;  /* 0x00000000ff1b7431 */ /* 0x000fe200000001ff */
[----:B------:R-:W2:Y:S01]  /*0050*/  S2R R13, SR_TID.X ;  /* 0x00000000000d7919 */ /* 0x000ea20000002100 */
[----:B------:R-:W3:Y:S05]  /*0060*/  LDCU.64 UR8, c[0x0][0x358] ;  /* 0x00006b00ff0877ac */ /* 0x000eea0008000a00 */
[----:B------:R-:W0:Y:S08]  /*0070*/  LDC R3, c[0x0][0x364] ;  /* 0x0000d900ff037b82 */ /* 0x000e300000000800 */
[----:B------:R-:W2:Y:S01]  /*0080*/  S2UR UR5, SR_CTAID.X ;  /* 0x00000000000579c3 */ /* 0x000ea20000002500 */
[----:B-1----:R-:W-:-:S07]  /*0090*/  UISETP.GE.AND UP0, UPT, UR7, 0x1, UPT ;  /* 0x000000010700788c */ /* 0x002fce000bf06270 */
[----:B------:R-:W2:Y:S01]  /*00a0*/  LDC R2, c[0x0][0x360] ;  /* 0x0000d800ff027b82 */ /* 0x000ea20000000800 */
[----:B0-----:R-:W-:Y:S02]  /*00b0*/  IMAD R0, R3, UR4, R14 ;  /* 0x0000000403007c24 */ /* 0x001fe4000f8e020e */
[----:B--2---:R-:W-:Y:S01]  /*00c0*/  IMAD R3, R2, UR5, R13 ;  /* 0x0000000502037c24 */ /* 0x004fe2000f8e020d */
[----:B---3--:R-:W-:Y:S06]  /*00d0*/  BRA.U !UP0, `(.L_x_3) ;  /* 0x0000000d081c7547 */ /* 0x008fec000b800000 */
[----:B------:R-:W0:Y:S01]  /*00e0*/  S2UR UR6, SR_CgaCtaId ;  /* 0x00000000000679c3 */ /* 0x000e220000008800 */
[----:B------:R-:W-:Y:S01]  /*00f0*/  UMOV UR4, 0x400 ;  /* 0x0000040000047882 */ /* 0x000fe20000000000 */
[----:B------:R-:W-:Y:S01]  /*0100*/  UISETP.GE.U32.AND UP0, UPT, UR7, 0x11, UPT ;  /* 0x000000110700788c */ /* 0x000fe2000bf06070 */
[----:B------:R-:W-:Y:S01]  /*0110*/  MOV R27, RZ ;  /* 0x000000ff001b7202 */ /* 0x000fe20000000f00 */
[----:B------:R-:W-:Y:S02]  /*0120*/  UIADD3 UR5, UPT, UPT, UR4, 0x400, URZ ;  /* 0x0000040004057890 */ /* 0x000fe4000fffe0ff */
[----:B0-----:R-:W-:Y:S02]  /*0130*/  ULEA UR4, UR6, UR4, 0x18 ;  /* 0x0000000406047291 */ /* 0x001fe4000f8ec0ff */
[----:B------:R-:W-:Y:S02]  /*0140*/  ULEA UR5, UR6, UR5, 0x18 ;  /* 0x0000000506057291 */ /* 0x000fe4000f8ec0ff */
[----:B------:R-:W-:-:S02]  /*0150*/  UIADD3 UR6, UPT, UPT, UR7, 0xf, URZ ;  /* 0x0000000f07067890 */ /* 0x000fc4000fffe0ff */
[C---:B------:R-:W-:Y:S01]  /*0160*/  LEA R2, R14.reuse, UR4, 0x6 ;  /* 0x000000040e027c11 */ /* 0x040fe2000f8e30ff */
[----:B------:R-:W-:Y:S01]  /*0170*/  UMOV UR4, URZ ;  /* 0x000000ff00047c82 */ /* 0x000fe20008000000 */
[C---:B------:R-:W-:Y:S02]  /*0180*/  LEA R16, R13.reuse, UR5, 0x2 ;  /* 0x000000050d107c11 */ /* 0x040fe4000f8e10ff */
[----:B------:R-:W-:Y:S02]  /*0190*/  LEA R22, R13, R2, 0x2 ;  /* 0x000000020d167211 */ /* 0x000fe400078e10ff */
[----:B------:R-:W-:Y:S01]  /*01a0*/  LEA R20, R14, R16, 0x6 ;  /* 0x000000100e147211 */ /* 0x000fe200078e30ff */
[----:B------:R-:W-:Y:S06]  /*01b0*/  BRA.U !UP0, `(.L_x_4) ;  /* 0x0000000508f47547 */ /* 0x000fec000b800000 */
[----:B------:R-:W0:Y:S01]  /*01c0*/  LDC R12, c[0x0][0x39c] ;  /* 0x0000e700ff0c7b82 */ /* 0x000e220000000800 */
[----:B------:R-:W1:Y:S01]  /*01d0*/  LDCU.64 UR10, c[0x0][0x398] ;  /* 0x00007300ff0a77ac */ /* 0x000e620008000a00 */
[----:B------:R-:W-:Y:S01]  /*01e0*/  IADD3 R4, PT, PT, R14, 0x10, RZ ;  /* 0x000000100e047810 */ /* 0x000fe20007ffe0ff */
[----:B------:R-:W-:Y:S01]  /*01f0*/  IMAD R18, R0, UR7, R13 ;  /* 0x0000000700127c24 */ /* 0x000fe2000f8e020d */
[----:B------:R-:W-:Y:S01]  /*0200*/  MOV R27, RZ ;  /* 0x000000ff001b7202 */ /* 0x000fe20000000f00 */
[----:B------:R-:W-:Y:S01]  /*0210*/  USHF.R.U32.HI UR4, URZ, 0x4, UR6 ;  /* 0x00000004ff047899 */ /* 0x000fe20008011606 */
[----:B------:R-:W-:Y:S01]  /*0220*/  MOV R17, R13 ;  /* 0x0000000d00117202 */ /* 0x000fe20000000f00 */
[----:B------:R-:W2:Y:S01]  /*0230*/  LDCU UR5, c[0x0][0x3a0] ;  /* 0x00007400ff0577ac */ /* 0x000ea20008000800 */
[----:B------:R-:W3:Y:S01]  /*0240*/  LDC.64 R24, c[0x0][0x380] ;  /* 0x0000e000ff187b82 */ /* 0x000ee20000000a00 */
[----:B------:R-:W-:Y:S01]  /*0250*/  MOV R15, R14 ;  /* 0x0000000e000f7202 */ /* 0x000fe20000000f00 */
[----:B------:R-:W-:-:S04]  /*0260*/  ULOP3.LUT UR4, UR4, 0x7fffffe, URZ, 0xc0, !UPT ;  /* 0x07fffffe04047892 */ /* 0x000fc8000f8ec0ff */
[----:B------:R-:W-:Y:S01]  /*0270*/  UIADD3 UR4, UPT, UPT, -UR4, URZ, URZ ;  /* 0x000000ff04047290 */ /* 0x000fe2000fffe1ff */
[----:B-1----:R-:W-:Y:S01]  /*0280*/  ISETP.GE.AND P1, PT, R0, UR10, PT ;  /* 0x0000000a00007c0c */ /* 0x002fe2000bf26270 */
[--C-:B------:R-:W-:Y:S02]  /*0290*/  IMAD R21, R4, UR11, R3.reuse ;  /* 0x0000000b04157c24 */ /* 0x100fe4000f8e0203 */
[----:B------:R-:W-:-:S10]  /*02a0*/  IMAD R19, R14, UR11, R3 ;  /* 0x0000000b0e137c24 */ /* 0x000fd4000f8e0203 */
.L_x_5:
[----:B0-----:R-:W-:Y:S01]  /*02b0*/  ISETP.GE.AND P0, PT, R3, R12, PT ;  /* 0x0000000c0300720c */ /* 0x001fe20003f06270 */
[----:B--2---:R-:W-:Y:S01]  /*02c0*/  UMOV UR7, UR5 ;  /* 0x0000000500077c82 */ /* 0x004fe20008000000 */
[----:B------:R-:W-:Y:S01]  /*02d0*/  HFMA2 R29, -RZ, RZ, 0, 0 ;  /* 0x00000000ff1d7431 */ /* 0x000fe200000001ff */
[----:B------:R-:W-:Y:S01]  /*02e0*/  ISETP.GE.OR P2, PT, R17, UR7, P1 ;  /* 0x0000000711007c0c */ /* 0x000fe20008f46670 */
[----:B---3--:R-:W-:Y:S01]  /*02f0*/  IMAD.WIDE R8, R18, 0x4, R24 ;  /* 0x0000000412087825 */ /* 0x008fe200078e0218 */
[----:B------:R-:W-:Y:S02]  /*0300*/  ISETP.GE.OR P3, PT, R15, UR7, P0 ;  /* 0x000000070f007c0c */ /* 0x000fe40008766670 */
[----:B------:R-:W-:-:S09]  /*0310*/  MOV R26, RZ ;  /* 0x000000ff001a7202 */ /* 0x000fd20000000f00 */
[----:B------:R-:W2:Y:S02]  /*0320*/  @!P2 LDG.E.CONSTANT R29, desc[UR8][R8.64] ;  /* 0x00000008081da981 */ /* 0x000ea4000c1e9900 */
[----:B------:R-:W0:Y:S02]  /*0330*/  @!P3 LDC.64 R4, c[0x0][0x388] ;  /* 0x0000e200ff04bb82 */ /* 0x000e240000000a00 */
[----:B0-----:R-:W-:-:S05]  /*0340*/  @!P3 IMAD.WIDE R10, R19, 0x4, R4 ;  /* 0x00000004130ab825 */ /* 0x001fca00078e0204 */
[----:B------:R-:W3:Y:S01]  /*0350*/  @!P3 LDG.E.CONSTANT R26, desc[UR8][R10.64] ;  /* 0x000000080a1ab981 */ /* 0x000ee2000c1e9900 */
[----:B------:R-:W-:Y:S01]  /*0360*/  IADD3 R4, PT, PT, R17, 0x10, RZ ;  /* 0x0000001011047810 */ /* 0x000fe20007ffe0ff */
[----:B------:R-:W-:-:S03]  /*0370*/  HFMA2 R23, -RZ, RZ, 0, 0 ;  /* 0x00000000ff177431 */ /* 0x000fc600000001ff */
[----:B------:R-:W-:-:S13]  /*0380*/  ISETP.GE.OR P2, PT, R4, UR7, P1 ;  /* 0x0000000704007c0c */ /* 0x000fda0008f46670 */
[----:B------:R0:W4:Y:S04]  /*0390*/  @!P2 LDG.E.CONSTANT R23, desc[UR8][R8.64+0x40] ;  /* 0x000040080817a981 */ /* 0x000128000c1e9900 */
[----:B--2---:R-:W-:Y:S04]  /*03a0*/  STS [R22], R29 ;  /* 0x0000001d16007388 */ /* 0x004fe80000000800 */
[----:B---3--:R-:W-:Y:S01]  /*03b0*/  STS [R20], R26 ;  /* 0x0000001a14007388 */ /* 0x008fe20000000800 */
[----:B------:R-:W-:Y:S06]  /*03c0*/  BAR.SYNC.DEFER_BLOCKING 0x0 ;  /* 0x0000000000007b1d */ /* 0x000fec0000010000 */
[----:B------:R-:W-:Y:S04]  /*03d0*/  LDS R28, [R16] ;  /* 0x00000000101c7984 */ /* 0x000fe80000000800 */
[----:B------:R-:W1:Y:S04]  /*03e0*/  LDS.128 R4, [R2] ;  /* 0x0000000002047984 */ /* 0x000e680000000c00 */
[----:B0-----:R-:W0:Y:S04]  /*03f0*/  LDS R9, [R16+0x40] ;  /* 0x0000400010097984 */ /* 0x001e280000000800 */
[----:B------:R-:W2:Y:S04]  /*0400*/  LDS R10, [R16+0x80] ;  /* 0x00008000100a7984 */ /* 0x000ea80000000800 */
[----:B------:R-:W3:Y:S04]  /*0410*/  LDS R11, [R16+0xc0] ;  /* 0x0000c000100b7984 */ /* 0x000ee80000000800 */
[----:B------:R-:W-:Y:S04]  /*0420*/  LDS R8, [R16+0x180] ;  /* 0x0001800010087984 */ /* 0x000fe80000000800 */
[----:B------:R-:W-:Y:S01]  /*0430*/  LDS R29, [R16+0x340] ;  /* 0x00034000101d7984 */ /* 0x000fe20000000800 */
[----:B-1----:R-:W-:-:S03]  /*0440*/  FFMA R4, R4, R28, R27 ;  /* 0x0000001c04047223 */ /* 0x002fc6000000001b */
[----:B------:R-:W-:Y:S01]  /*0450*/  LDS R27, [R16+0x140] ;  /* 0x00014000101b7984 */ /* 0x000fe20000000800 */
[----:B0-----:R-:W-:-:S03]  /*0460*/  FFMA R5, R9, R5, R4 ;  /* 0x0000000509057223 */ /* 0x001fc60000000004 */
[----:B------:R-:W-:Y:S01]  /*0470*/  LDS R9, [R16+0x1c0] ;  /* 0x0001c00010097984 */ /* 0x000fe20000000800 */
[----:B--2---:R-:W-:-:S03]  /*0480*/  FFMA R6, R10, R6, R5 ;  /* 0x000000060a067223 */ /* 0x004fc60000000005 */
[----:B------:R-:W-:Y:S01]  /*0490*/  LDS R10, [R16+0x100] ;  /* 0x00010000100a7984 */ /* 0x000fe20000000800 */
[----:B---3--:R-:W-:-:S03]  /*04a0*/  FFMA R11, R11, R7, R6 ;  /* 0x000000070b0b7223 */ /* 0x008fc60000000006 */
[----:B------:R-:W0:Y:S02]  /*04b0*/  LDS.128 R4, [R2+0x10] ;  /* 0x0000100002047984 */ /* 0x000e240000000c00 */
[----:B0-----:R-:W-:Y:S02]  /*04c0*/  FFMA R4, R4, R10, R11 ;  /* 0x0000000a04047223 */ /* 0x001fe4000000000b */
[----:B------:R-:W-:Y:S02]  /*04d0*/  LDS R11, [R16+0x240] ;  /* 0x00024000100b7984 */ /* 0x000fe40000000800 */
[----:B------:R-:W-:Y:S02]  /*04e0*/  FFMA R5, R27, R5, R4 ;  /* 0x000000051b057223 */ /* 0x000fe40000000004 */
[----:B------:R-:W-:Y:S02]  /*04f0*/  LDS R10, [R16+0x300] ;  /* 0x00030000100a7984 */ /* 0x000fe40000000800 */
[----:B------:R-:W-:-:S02]  /*0500*/  FFMA R6, R8, R6, R5 ;  /* 0x0000000608067223 */ /* 0x000fc40000000005 */
[----:B------:R-:W-:Y:S02]  /*0510*/  LDS R8, [R16+0x200] ;  /* 0x0002000010087984 */ /* 0x000fe40000000800 */
[----:B------:R-:W-:Y:S02]  /*0520*/  FFMA R9, R9, R7, R6 ;  /* 0x0000000709097223 */ /* 0x000fe40000000006 */
[----:B------:R-:W0:Y:S02]  /*0530*/  LDS.128 R4, [R2+0x20] ;  /* 0x0000200002047984 */ /* 0x000e240000000c00 */
[----:B0-----:R-:W-:Y:S02]  /*0540*/  FFMA R4, R4, R8, R9 ;  /* 0x0000000804047223 */ /* 0x001fe40000000009 */
[----:B------:R-:W0:Y:S04]  /*0550*/  LDS R8, [R16+0x280] ;  /* 0x0002800010087984 */ /* 0x000e280000000800 */
[----:B------:R-:W1:Y:S01]  /*0560*/  LDS R9, [R16+0x2c0] ;  /* 0x0002c00010097984 */ /* 0x000e620000000800 */
[----:B------:R-:W-:-:S04]  /*0570*/  FFMA R5, R11, R5, R4 ;  /* 0x000000050b057223 */ /* 0x000fc80000000004 */
[----:B0-----:R-:W-:Y:S01]  /*0580*/  FFMA R6, R8, R6, R5 ;  /* 0x0000000608067223 */ /* 0x001fe20000000005 */
[----:B------:R-:W-:-:S04]  /*0590*/  IADD3 R8, PT, PT, R15, 0x10, RZ ;  /* 0x000000100f087810 */ /* 0x000fc80007ffe0ff */
[----:B------:R-:W-:Y:S01]  /*05a0*/  ISETP.GE.OR P0, PT, R8, UR7, P0 ;  /* 0x0000000708007c0c */ /* 0x000fe20008706670 */
[----:B-1----:R-:W-:Y:S02]  /*05b0*/  FFMA R11, R9, R7, R6 ;  /* 0x00000007090b7223 */ /* 0x002fe40000000006 */
[----:B------:R-:W0:Y:S10]  /*05c0*/  LDS.128 R4, [R2+0x30] ;  /* 0x0000300002047984 */ /* 0x000e340000000c00 */
[----:B------:R-:W1:Y:S02]  /*05d0*/  @!P0 LDC.64 R8, c[0x0][0x388] ;  /* 0x0000e200ff088b82 */ /* 0x000e640000000a00 */
[----:B-1----:R-:W-:Y:S01]  /*05e0*/  @!P0 IMAD.WIDE R26, R21, 0x4, R8 ;  /* 0x00000004151a8825 */ /* 0x002fe200078e0208 */
[----:B------:R-:W-:-:S06]  /*05f0*/  MOV R9, RZ ;  /* 0x000000ff00097202 */ /* 0x000fcc0000000f00 */
[----:B------:R-:W2:Y:S01]  /*0600*/  @!P0 LDG.E.CONSTANT R9, desc[UR8][R26.64] ;  /* 0x000000081a098981 */ /* 0x000ea2000c1e9900 */
[----:B0-----:R-:W-:-:S03]  /*0610*/  FFMA R10, R4, R10, R11 ;  /* 0x0000000a040a7223 */ /* 0x001fc6000000000b */
[----:B------:R-:W0:Y:S04]  /*0620*/  LDS R11, [R16+0x380] ;  /* 0x00038000100b7984 */ /* 0x000e280000000800 */
[----:B------:R-:W1:Y:S01]  /*0630*/  LDS R4, [R16+0x3c0] ;  /* 0x0003c00010047984 */ /* 0x000e620000000800 */
[----:B------:R-:W-:Y:S01]  /*0640*/  BAR.SYNC.DEFER_BLOCKING 0x0 ;  /* 0x0000000000007b1d */ /* 0x000fe20000010000 */
[----:B------:R-:W-:-:S05]  /*0650*/  FFMA R10, R29, R5, R10 ;  /* 0x000000051d0a7223 */ /* 0x000fca000000000a */
[----:B----4-:R-:W-:Y:S01]  /*0660*/  STS [R22], R23 ;  /* 0x0000001716007388 */ /* 0x010fe20000000800 */
[----:B0-----:R-:W-:-:S04]  /*0670*/  FFMA R29, R11, R6, R10 ;  /* 0x000000060b1d7223 */ /* 0x001fc8000000000a */
[----:B-1----:R-:W-:Y:S01]  /*0680*/  FFMA R7, R4, R7, R29 ;  /* 0x0000000704077223 */ /* 0x002fe2000000001d */
[----:B------:R-:W-:-:S04]  /*0690*/  UIADD3 UR4, UPT, UPT, UR4, 0x2, URZ ;  /* 0x0000000204047890 */ /* 0x000fc8000fffe0ff */
[----:B------:R-:W-:Y:S01]  /*06a0*/  UISETP.NE.AND UP0, UPT, UR4, URZ, UPT ;  /* 0x000000ff0400728c */ /* 0x000fe2000bf05270 */
[----:B------:R-:W-:Y:S02]  /*06b0*/  IADD3 R18, PT, PT, R18, 0x20, RZ ;  /* 0x0000002012127810 */ /* 0x000fe40007ffe0ff */
[----:B------:R-:W-:Y:S02]  /*06c0*/  IADD3 R15, PT, PT, R15, 0x20, RZ ;  /* 0x000000200f0f7810 */ /* 0x000fe40007ffe0ff */
[----:B------:R-:W-:Y:S02]  /*06d0*/  IADD3 R17, PT, PT, R17, 0x20, RZ ;  /* 0x0000002011117810 */ /* 0x000fe40007ffe0ff */
[C---:B------:R-:W-:Y:S02]  /*06e0*/  LEA R19, R12.reuse, R19, 0x5 ;  /* 0x000000130c137211 */ /* 0x040fe400078e28ff */
[----:B------:R-:W-:Y:S01]  /*06f0*/  LEA R21, R12, R21, 0x5 ;  /* 0x000000150c157211 */ /* 0x000fe200078e28ff */
[----:B--2---:R-:W-:Y:S01]  /*0700*/  STS [R20], R9 ;  /* 0x0000000914007388 */ /* 0x004fe20000000800 */
[----:B------:R-:W-:Y:S06]  /*0710*/  BAR.SYNC.DEFER_BLOCKING 0x0 ;  /* 0x0000000000007b1d */ /* 0x000fec0000010000 */
[----:B------:R-:W-:Y:S04]  /*0720*/  LDS R5, [R16] ;  /* 0x0000000010057984 */ /* 0x000fe80000000800 */
[----:B------:R-:W0:Y:S04]  /*0730*/  LDS.128 R8, [R2] ;  /* 0x0000000002087984 */ /* 0x000e280000000c00 */
[----:B------:R-:W1:Y:S04]  /*0740*/  LDS R6, [R16+0x40] ;  /* 0x0000400010067984 */ /* 0x000e680000000800 */
[----:B------:R-:W2:Y:S04]  /*0750*/  LDS R23, [R16+0x80] ;  /* 0x0000800010177984 */ /* 0x000ea80000000800 */
[----:B------:R-:W3:Y:S04]  /*0760*/  LDS R28, [R16+0xc0] ;  /* 0x0000c000101c7984 */ /* 0x000ee80000000800 */
[----:B------:R-:W-:Y:S04]  /*0770*/  LDS R29, [R16+0x140] ;  /* 0x00014000101d7984 */ /* 0x000fe80000000800 */
[----:B------:R-:W-:Y:S01]  /*0780*/  LDS R26, [R16+0x1c0] ;  /* 0x0001c000101a7984 */ /* 0x000fe20000000800 */
[----:B0-----:R-:W-:-:S04]  /*0790*/  FFMA R8, R8, R5, R7 ;  /* 0x0000000508087223 */ /* 0x001fc80000000007 */
[----:B-1----:R-:W-:Y:S02]  /*07a0*/  FFMA R6, R6, R9, R8 ;  /* 0x0000000906067223 */ /* 0x002fe40000000008 */
[----:B------:R-:W-:Y:S02]  /*07b0*/  LDS R9, [R16+0x100] ;  /* 0x0001000010097984 */ /* 0x000fe40000000800 */
[----:B--2---:R-:W-:Y:S02]  /*07c0*/  FFMA R27, R23, R10, R6 ;  /* 0x0000000a171b7223 */ /* 0x004fe40000000006 */
[----:B------:R-:W0:Y:S04]  /*07d0*/  LDS.128 R4, [R2+0x10] ;  /* 0x0000100002047984 */ /* 0x000e280000000c00 */
[----:B------:R-:W1:Y:S01]  /*07e0*/  LDS R23, [R16+0x180] ;  /* 0x0001800010177984 */ /* 0x000e620000000800 */
[----:B---3--:R-:W-:-:S04]  /*07f0*/  FFMA R11, R28, R11, R27 ;  /* 0x0000000b1c0b7223 */ /* 0x008fc8000000001b */
[----:B0-----:R-:W-:Y:S02]  /*0800*/  FFMA R4, R4, R9, R11 ;  /* 0x0000000904047223 */ /* 0x001fe4000000000b */
[----:B------:R-:W-:Y:S02]  /*0810*/  LDS.128 R8, [R2+0x20] ;  /* 0x0000200002087984 */ /* 0x000fe40000000c00 */
[----:B------:R-:W-:Y:S02]  /*0820*/  FFMA R4, R29, R5, R4 ;  /* 0x000000051d047223 */ /* 0x000fe40000000004 */
[----:B------:R-:W0:Y:S04]  /*0830*/  LDS R5, [R16+0x200] ;  /* 0x0002000010057984 */ /* 0x000e280000000800 */
[----:B------:R-:W2:Y:S01]  /*0840*/  LDS R29, [R16+0x240] ;  /* 0x00024000101d7984 */ /* 0x000ea20000000800 */
[----:B-1----:R-:W-:-:S03]  /*0850*/  FFMA R27, R23, R6, R4 ;  /* 0x00000006171b7223 */ /* 0x002fc60000000004 */
[----:B------:R-:W1:Y:S01]  /*0860*/  LDS R23, [R16+0x280] ;  /* 0x0002800010177984 */ /* 0x000e620000000800 */
[----:B------:R-:W-:-:S03]  /*0870*/  FFMA R7, R26, R7, R27 ;  /* 0x000000071a077223 */ /* 0x000fc6000000001b */
[----:B------:R-:W3:Y:S04]  /*0880*/  LDS R26, [R16+0x2c0] ;  /* 0x0002c000101a7984 */ /* 0x000ee80000000800 */
[----:B------:R-:W-:Y:S01]  /*0890*/  LDS R27, [R16+0x340] ;  /* 0x00034000101b7984 */ /* 0x000fe20000000800 */
[----:B0-----:R-:W-:-:S03]  /*08a0*/  FFMA R8, R8, R5, R7 ;  /* 0x0000000508087223 */ /* 0x001fc60000000007 */
[----:B------:R-:W-:Y:S01]  /*08b0*/  LDS.128 R4, [R2+0x30] ;  /* 0x0000300002047984 */ /* 0x000fe20000000c00 */
[----:B--2---:R-:W-:-:S03]  /*08c0*/  FFMA R8, R29, R9, R8 ;  /* 0x000000091d087223 */ /* 0x004fc60000000008 */
[----:B------:R-:W0:Y:S01]  /*08d0*/  LDS R9, [R16+0x300] ;  /* 0x0003000010097984 */ /* 0x000e220000000800 */
[----:B-1----:R-:W-:-:S03]  /*08e0*/  FFMA R23, R23, R10, R8 ;  /* 0x0000000a17177223 */ /* 0x002fc60000000008 */
[----:B------:R-:W1:Y:S01]  /*08f0*/  LDS R8, [R16+0x380] ;  /* 0x0003800010087984 */ /* 0x000e620000000800 */
[----:B---3--:R-:W-:-:S03]  /*0900*/  FFMA R11, R26, R11, R23 ;  /* 0x0000000b1a0b7223 */ /* 0x008fc60000000017 */
[----:B------:R-:W2:Y:S01]  /*0910*/  LDS R23, [R16+0x3c0] ;  /* 0x0003c00010177984 */ /* 0x000ea20000000800 */
[----:B0-----:R-:W-:-:S04]  /*0920*/  FFMA R4, R4, R9, R11 ;  /* 0x0000000904047223 */ /* 0x001fc8000000000b */
[----:B------:R-:W-:-:S04]  /*0930*/  FFMA R5, R27, R5, R4 ;  /* 0x000000051b057223 */ /* 0x000fc80000000004 */
[----:B-1----:R-:W-:-:S04]  /*0940*/  FFMA R6, R8, R6, R5 ;  /* 0x0000000608067223 */ /* 0x002fc80000000005 */
[----:B--2---:R-:W-:Y:S01]  /*0950*/  FFMA R27, R23, R7, R6 ;  /* 0x00000007171b7223 */ /* 0x004fe20000000006 */
[----:B------:R-:W-:Y:S06]  /*0960*/  BAR.SYNC.DEFER_BLOCKING 0x0 ;  /* 0x0000000000007b1d */ /* 0x000fec0000010000 */
[----:B------:R-:W-:Y:S05]  /*0970*/  BRA.U UP0, `(.L_x_5) ;  /* 0xfffffff9004c7547 */ /* 0x000fea000b83ffff */
[----:B------:R-:W-:-:S12]  /*0980*/  ULOP3.LUT UR4, UR6, 0x7fffffe0, URZ, 0xc0, !UPT ;  /* 0x7fffffe006047892 */ /* 0x000fd8000f8ec0ff */
.L_x_4:
[----:B------:R-:W-:-:S09]  /*0990*/  ULOP3.LUT UP0, URZ, UR6, 0x10, URZ, 0xc0, !UPT ;  /* 0x0000001006ff7892 */ /* 0x000fd2000f80c0ff */
[----:B------:R-:W-:Y:S05]  /*09a0*/  BRA.U !UP0, `(.L_x_3) ;  /* 0x0000000108e87547 */ /* 0x000fea000b800000 */
[----:B------:R-:W0:Y:S01]  /*09b0*/  LDCU UR5, c[0x0][0x398] ;  /* 0x00007300ff0577ac */ /* 0x000e220008000800 */
[----:B------:R-:W-:Y:S01]  /*09c0*/  IADD3 R7, PT, PT, R13, UR4, RZ ;  /* 0x000000040d077c10 */ /* 0x000fe2000fffe0ff */
[----:B------:R-:W-:Y:S01]  /*09d0*/  HFMA2 R15, -RZ, RZ, 0, 0 ;  /* 0x00000000ff0f7431 */ /* 0x000fe200000001ff */
[----:B------:R-:W-:Y:S01]  /*09e0*/  IADD3 R14, PT, PT, R14, UR4, RZ ;  /* 0x000000040e0e7c10 */ /* 0x000fe2000fffe0ff */
[----:B------:R-:W1:Y:S01]  /*09f0*/  LDCU UR6, c[0x0][0x39c] ;  /* 0x00007380ff0677ac */ /* 0x000e620008000800 */
[----:B------:R-:W-:Y:S02]  /*0a00*/  ISETP.GE.AND P0, PT, R7, UR7, PT ;  /* 0x0000000707007c0c */ /* 0x000fe4000bf06270 */
[----:B------:R-:W-:Y:S02]  /*0a10*/  ISETP.GE.AND P1, PT, R14, UR7, PT ;  /* 0x000000070e007c0c */ /* 0x000fe4000bf26270 */
[----:B------:R-:W-:Y:S02]  /*0a20*/  MOV R21, RZ ;  /* 0x000000ff00157202 */ /* 0x000fe40000000f00 */
[----:B0-----:R-:W-:-:S02]  /*0a30*/  ISETP.GE.OR P0, PT, R0, UR5, P0 ;  /* 0x0000000500007c0c */ /* 0x001fc40008706670 */
[----:B-1----:R-:W-:-:S11]  /*0a40*/  ISETP.GE.OR P1, PT, R3, UR6, P1 ;  /* 0x0000000603007c0c */ /* 0x002fd60008f26670 */
[----:B------:R-:W0:Y:S01]  /*0a50*/  @!P0 LDC.64 R8, c[0x0][0x380] ;  /* 0x0000e000ff088b82 */ /* 0x000e220000000a00 */
[----:B------:R-:W-:Y:S02]  /*0a60*/  @!P0 IMAD R7, R0, UR7, R7 ;  /* 0x0000000700078c24 */ /* 0x000fe4000f8e0207 */
[----:B------:R-:W-:-:S05]  /*0a70*/  @!P1 IMAD R13, R14, UR6, R3 ;  /* 0x000000060e0d9c24 */ /* 0x000fca000f8e0203 */
[----:B------:R-:W1:Y:S01]  /*0a80*/  @!P1 LDC.64 R4, c[0x0][0x388] ;  /* 0x0000e200ff049b82 */ /* 0x000e620000000a00 */
[----:B0-----:R-:W-:-:S05]  /*0a90*/  @!P0 IMAD.WIDE R8, R7, 0x4, R8 ;  /* 0x0000000407088825 */ /* 0x001fca00078e0208 */
[----:B------:R-:W2:Y:S01]  /*0aa0*/  @!P0 LDG.E.CONSTANT R15, desc[UR8][R8.64] ;  /* 0x00000008080f8981 */ /* 0x000ea2000c1e9900 */
[----:B-1----:R-:W-:-:S05]  /*0ab0*/  @!P1 IMAD.WIDE R12, R13, 0x4, R4 ;  /* 0x000000040d0c9825 */ /* 0x002fca00078e0204 */
        /* <DEDUP_REMOVED lines=9> */
[----:B------:R-:W-:Y:S04]  /*0b50*/  LDS R17, [R16+0x100] ;  /* 0x0001000010117984 */ /* 0x000fe80000000800 */
[----:B------:R-:W4:Y:S04]  /*0b60*/  LDS.128 R8, [R2+0x10] ;  /* 0x0000100002087984 */ /* 0x000f280000000c00 */
[----:B------:R-:W5:Y:S04]  /*0b70*/  LDS R18, [R16+0x140] ;  /* 0x0001400010127984 */ /* 0x000f680000000800 */
[----:B------:R-:W5:Y:S04]  /*0b80*/  LDS R19, [R16+0x180] ;  /* 0x0001800010137984 */ /* 0x000f680000000800 */
[----:B------:R-:W5:Y:S04]  /*0b90*/  LDS R20, [R16+0x1c0] ;  /* 0x0001c00010147984 */ /* 0x000f680000000800 */
[----:B------:R-:W-:Y:S01]  /*0ba0*/  LDS R21, [R16+0x200] ;  /* 0x0002000010157984 */ /* 0x000fe20000000800 */
[----:B0-----:R-:W-:-:S03]  /*0bb0*/  FFMA R22, R4, R14, R27 ;  /* 0x0000000e04167223 */ /* 0x001fc6000000001b */
[----:B------:R-:W0:Y:S04]  /*0bc0*/  LDS.128 R12, [R2+0x20] ;  /* 0x00002000020c7984 */ /* 0x000e280000000c00 */
[----:B------:R-:W0:Y:S01]  /*0bd0*/  LDS R4, [R16+0x240] ;  /* 0x0002400010047984 */ /* 0x000e220000000800 */
[----:B-1----:R-:W-:-:S03]  /*0be0*/  FFMA R22, R25, R5, R22 ;  /* 0x0000000519167223 */ /* 0x002fc60000000016 */
[----:B------:R-:W1:Y:S01]  /*0bf0*/  LDS R5, [R16+0x280] ;  /* 0x0002800010057984 */ /* 0x000e620000000800 */
[----:B--2---:R-:W-:-:S03]  /*0c00*/  FFMA R23, R23, R6, R22 ;  /* 0x0000000617177223 */ /* 0x004fc60000000016 */
[----:B------:R-:W2:Y:S01]  /*0c10*/  LDS R6, [R16+0x2c0] ;  /* 0x0002c00010067984 */ /* 0x000ea20000000800 */
[----:B---3--:R-:W-:-:S03]  /*0c20*/  FFMA R23, R24, R7, R23 ;  /* 0x0000000718177223 */ /* 0x008fc60000000017 */
[----:B------:R-:W-:Y:S04]  /*0c30*/  LDS R7, [R16+0x300] ;  /* 0x0003000010077984 */ /* 0x000fe80000000800 */
[----:B------:R-:W3:Y:S01]  /*0c40*/  LDS.128 R24, [R2+0x30] ;  /* 0x0000300002187984 */ /* 0x000ee20000000c00 */
[----:B----4-:R-:W-:-:S03]  /*0c50*/  FFMA R23, R8, R17, R23 ;  /* 0x0000001108177223 */ /* 0x010fc60000000017 */
[----:B------:R-:W4:Y:S04]  /*0c60*/  LDS R22, [R16+0x340] ;  /* 0x0003400010167984 */ /* 0x000f280000000800 */
[----:B------:R-:W4:Y:S01]  /*0c70*/  LDS R17, [R16+0x380] ;  /* 0x0003800010117984 */ /* 0x000f220000000800 */
[----:B-----5:R-:W-:-:S03]  /*0c80*/  FFMA R18, R18, R9, R23 ;  /* 0x0000000912127223 */ /* 0x020fc60000000017 */
[----:B------:R-:W5:Y:S01]  /*0c90*/  LDS R8, [R16+0x3c0] ;  /* 0x0003c00010087984 */ /* 0x000f620000000800 */
[----:B------:R-:W-:-:S04]  /*0ca0*/  FFMA R19, R19, R10, R18 ;  /* 0x0000000a13137223 */ /* 0x000fc80000000012 */
[----:B------:R-:W-:-:S04]  /*0cb0*/  FFMA R11, R20, R11, R19 ;  /* 0x0000000b140b7223 */ /* 0x000fc80000000013 */
[----:B0-----:R-:W-:-:S04]  /*0cc0*/  FFMA R11, R12, R21, R11 ;  /* 0x000000150c0b7223 */ /* 0x001fc8000000000b */
[----:B------:R-:W-:-:S04]  /*0cd0*/  FFMA R4, R4, R13, R11 ;  /* 0x0000000d04047223 */ /* 0x000fc8000000000b */
[----:B-1----:R-:W-:-:S04]  /*0ce0*/  FFMA R5, R5, R14, R4 ;  /* 0x0000000e05057223 */ /* 0x002fc80000000004 */
[----:B--2---:R-:W-:-:S04]  /*0cf0*/  FFMA R5, R6, R15, R5 ;  /* 0x0000000f06057223 */ /* 0x004fc80000000005 */
[----:B---3--:R-:W-:-:S04]  /*0d00*/  FFMA R5, R24, R7, R5 ;  /* 0x0000000718057223 */ /* 0x008fc80000000005 */
[----:B----4-:R-:W-:-:S04]  /*0d10*/  FFMA R22, R22, R25, R5 ;  /* 0x0000001916167223 */ /* 0x010fc80000000005 */
[----:B------:R-:W-:-:S04]  /*0d20*/  FFMA R17, R17, R26, R22 ;  /* 0x0000001a11117223 */ /* 0x000fc80000000016 */
[----:B-----5:R-:W-:Y:S01]  /*0d30*/  FFMA R27, R8, R27, R17 ;  /* 0x0000001b081b7223 */ /* 0x020fe20000000011 */
[----:B------:R-:W-:Y:S06]  /*0d40*/  BAR.SYNC.DEFER_BLOCKING 0x0 ;  /* 0x0000000000007b1d */ /* 0x000fec0000010000 */
.L_x_3:
        /* <DEDUP_REMOVED lines=9> */
.L_x_6:
        /* <DEDUP_REMOVED lines=10> */
.L_x_13:


//--------------------- .text._Z17gemm_naive_kernelPKfS0_Pfiii --------------------------
	.section	.text._Z17gemm_naive_kernelPKfS0_Pfiii,"ax",@progbits
	.align	128
        .global         _Z17gemm_naive_kernelPKfS0_Pfiii
        .type           _Z17gemm_naive_kernelPKfS0_Pfiii,@function
        .size           _Z17gemm_naive_kernelPKfS0_Pfiii,(.L_x_14 - _Z17gemm_naive_kernelPKfS0_Pfiii)
        .other          _Z17gemm_naive_kernelPKfS0_Pfiii,@"STO_CUDA_ENTRY STV_DEFAULT"
_Z17gemm_naive_kernelPKfS0_Pfiii:
.text._Z17gemm_naive_kernelPKfS0_Pfiii:
[----:B------:R-:W-:Y:S01]  /*0000*/  LDC R1, c[0x0][0x37c] ;  /* 0x0000df00ff017b82 */ /* 0x000fe20000000800 */
[----:B------:R-:W0:Y:S07]  /*0010*/  S2R R7, SR_TID.X ;  /* 0x0000000000077919 */ /* 0x000e2e0000002100 */
[----:B------:R-:W1:Y:S01]  /*0020*/  LDC R5, c[0x0][0x364] ;  /* 0x0000d900ff057b82 */ /* 0x000e620000000800 */
[----:B------:R-:W1:Y:S07]  /*0030*/  S2R R4, SR_TID.Y ;  /* 0x0000000000047919 */ /* 0x000e6e0000002200 */
[----:B------:R-:W0:Y:S08]  /*0040*/  S2UR UR5, SR_CTAID.X ;  /* 0x00000000000579c3 */ /* 0x000e300000002500 */
[----:B------:R-:W0:Y:S08]  /*0050*/  LDC R0, c[0x0][0x360] ;  /* 0x0000d800ff007b82 */ /* 0x000e300000000800 */
[----:B------:R-:W1:Y:S08]  /*0060*/  S2UR UR4, SR_CTAID.Y ;  /* 0x00000000000479c3 */ /* 0x000e700000002600 */
[----:B------:R-:W2:Y:S01]  /*0070*/  LDC.64 R2, c[0x0][0x398] ;  /* 0x0000e600ff027b82 */ /* 0x000ea20000000a00 */
[----:B0-----:R-:W-:-:S02]  /*0080*/  IMAD R0, R0, UR5, R7 ;  /* 0x0000000500007c24 */ /* 0x001fc4000f8e0207 */
[----:B-1----:R-:W-:-:S03]  /*0090*/  IMAD R5, R5, UR4, R4 ;  /* 0x0000000405057c24 */ /* 0x002fc6000f8e0204 */
[----:B--2---:R-:W-:-:S04]  /*00a0*/  ISETP.GE.AND P0, PT, R0, R3, PT ;  /* 0x000000030000720c */ /* 0x004fc80003f06270 */
[----:B------:R-:W-:-:S13]  /*00b0*/  ISETP.GE.OR P0, PT, R5, R2, P0 ;  /* 0x000000020500720c */ /* 0x000fda0000706670 */
[----:B------:R-:W-:Y:S05]  /*00c0*/  @P0 EXIT ;  /* 0x000000000000094d */ /* 0x000fea0003800000 */
[----:B------:R-:W0:Y:S01]  /*00d0*/  LDCU UR6, c[0x0][0x3a0] ;  /* 0x00007400ff0677ac */ /* 0x000e220008000800 */
[----:B------:R-:W-:Y:S01]  /*00e0*/  HFMA2 R2, -RZ, RZ, 0, 0 ;  /* 0x00000000ff027431 */ /* 0x000fe200000001ff */
[----:B------:R-:W1:Y:S01]  /*00f0*/  LDCU.64 UR8, c[0x0][0x358] ;  /* 0x00006b00ff0877ac */ /* 0x000e620008000a00 */
[----:B0-----:R-:W-:-:S09]  /*0100*/  UISETP.GE.AND UP0, UPT, UR6, 0x1, UPT ;  /* 0x000000010600788c */ /* 0x001fd2000bf06270 */
[----:B-1----:R-:W-:Y:S05]  /*0110*/  BRA.U !UP0, `(.L_x_7) ;  /* 0x0000000108f07547 */ /* 0x002fea000b800000 */
[----:B------:R-:W-:Y:S02]  /*0120*/  UISETP.GE.U32.AND UP1, UPT, UR6, 0x4, UPT ;  /* 0x000000040600788c */ /* 0x000fe4000bf26070 */
[----:B------:R-:W-:Y:S01]  /*0130*/  IMAD R4, R5, UR6, RZ ;  /* 0x0000000605047c24 */ /* 0x000fe2000f8e02ff */
[----:B------:R-:W-:Y:S01]  /*0140*/  ULOP3.LUT UR5, UR6, 0x3, URZ, 0xc0, !UPT ;  /* 0x0000000306057892 */ /* 0x000fe2000f8ec0ff */
[----:B------:R-:W-:Y:S01]  /*0150*/  MOV R2, RZ ;  /* 0x000000ff00027202 */ /* 0x000fe20000000f00 */
[----:B------:R-:W-:Y:S02]  /*0160*/  UMOV UR4, URZ ;  /* 0x000000ff00047c82 */ /* 0x000fe40008000000 */
[----:B------:R-:W-:Y:S02]  /*0170*/  UISETP.NE.AND UP0, UPT, UR5, URZ, UPT ;  /* 0x000000ff0500728c */ /* 0x000fe4000bf05270 */
[----:B------:R-:W-:Y:S09]  /*0180*/  BRA.U !UP1, `(.L_x_8) ;  /* 0x0000000109847547 */ /* 0x000ff2000b800000 */
[----:B------:R-:W0:Y:S01]  /*0190*/  LDC.64 R6, c[0x0][0x380] ;  /* 0x0000e000ff067b82 */ /* 0x000e220000000a00 */
[----:B------:R-:W-:Y:S01]  /*01a0*/  ULOP3.LUT UR4, UR6, 0x7ffffffc, URZ, 0xc0, !UPT ;  /* 0x7ffffffc06047892 */ /* 0x000fe2000f8ec0ff */
[----:B------:R-:W-:Y:S02]  /*01b0*/  MOV R2, RZ ;  /* 0x000000ff00027202 */ /* 0x000fe40000000f00 */
[----:B------:R-:W-:Y:S01]  /*01c0*/  MOV R10, R0 ;  /* 0x00000000000a7202 */ /* 0x000fe20000000f00 */
[----:B------:R-:W-:Y:S01]  /*01d0*/  UIADD3 UR6, UPT, UPT, -UR4, URZ, URZ ;  /* 0x000000ff04067290 */ /* 0x000fe2000fffe1ff */
[----:B0-----:R-:W-:-:S03]  /*01e0*/  IMAD.WIDE.U32 R6, R4, 0x4, R6 ;  /* 0x0000000404067825 */ /* 0x001fc600078e0006 */
[----:B------:R-:W-:-:S04]  /*01f0*/  IADD3 R18, P0, PT, R6, 0x8, RZ ;  /* 0x0000000806127810 */ /* 0x000fc80007f1e0ff */
[----:B------:R-:W-:-:S09]  /*0200*/  IADD3.X R19, PT, PT, RZ, R7, RZ, P0, !PT ;  /* 0x00000007ff137210 */ /* 0x000fd200007fe4ff */
.L_x_9:
[----:B------:R-:W0:Y:S01]  /*0210*/  LDC.64 R12, c[0x0][0x388] ;  /* 0x0000e200ff0c7b82 */ /* 0x000e220000000a00 */
[----:B------:R-:W-:Y:S02]  /*0220*/  MOV R6, R18 ;  /* 0x0000001200067202 */ /* 0x000fe40000000f00 */
[----:B------:R-:W-:-:S05]  /*0230*/  MOV R7, R19 ;  /* 0x0000001300077202 */ /* 0x000fca0000000f00 */
[----:B------:R-:W2:Y:S04]  /*0240*/  LDG.E.CONSTANT R11, desc[UR8][R6.64+-0x8] ;  /* 0xfffff808060b7981 */ /* 0x000ea8000c1e9900 */
[----:B------:R-:W3:Y:S04]  /*0250*/  LDG.E.CONSTANT R18, desc[UR8][R6.64+-0x4] ;  /* 0xfffffc0806127981 */ /* 0x000ee8000c1e9900 */
[----:B------:R-:W4:Y:S04]  /*0260*/  LDG.E.CONSTANT R20, desc[UR8][R6.64] ;  /* 0x0000000806147981 */ /* 0x000f28000c1e9900 */
[----:B------:R-:W5:Y:S01]  /*0270*/  LDG.E.CONSTANT R22, desc[UR8][R6.64+0x4] ;  /* 0x0000040806167981 */ /* 0x000f62000c1e9900 */
[----:B0-----:R-:W-:-:S04]  /*0280*/  IMAD.WIDE R12, R10, 0x4, R12 ;  /* 0x000000040a0c7825 */ /* 0x001fc800078e020c */
[C---:B------:R-:W-:Y:S02]  /*0290*/  IMAD.WIDE R14, R3.reuse, 0x4, R12 ;  /* 0x00000004030e7825 */ /* 0x040fe400078e020c */
[----:B------:R-:W2:Y:S02]  /*02a0*/  LDG.E.CONSTANT R12, desc[UR8][R12.64] ;  /* 0x000000080c0c7981 */ /* 0x000ea4000c1e9900 */
[C---:B------:R-:W-:Y:S02]  /*02b0*/  IMAD.WIDE R16, R3.reuse, 0x4, R14 ;  /* 0x0000000403107825 */ /* 0x040fe400078e020e */
[----:B------:R-:W3:Y:S02]  /*02c0*/  LDG.E.CONSTANT R14, desc[UR8][R14.64] ;  /* 0x000000080e0e7981 */ /* 0x000ee4000c1e9900 */
[----:B------:R-:W-:Y:S02]  /*02d0*/  IMAD.WIDE R8, R3, 0x4, R16 ;  /* 0x0000000403087825 */ /* 0x000fe400078e0210 */
[----:B------:R-:W4:Y:S04]  /*02e0*/  LDG.E.CONSTANT R16, desc[UR8][R16.64] ;  /* 0x0000000810107981 */ /* 0x000f28000c1e9900 */
[----:B------:R-:W5:Y:S01]  /*02f0*/  LDG.E.CONSTANT R8, desc[UR8][R8.64] ;  /* 0x0000000808087981 */ /* 0x000f62000c1e9900 */
[----:B------:R-:W-:-:S04]  /*0300*/  UIADD3 UR6, UPT, UPT, UR6, 0x4, URZ ;  /* 0x0000000406067890 */ /* 0x000fc8000fffe0ff */
[----:B------:R-:W-:Y:S01]  /*0310*/  UISETP.NE.AND UP1, UPT, UR6, URZ, UPT ;  /* 0x000000ff0600728c */ /* 0x000fe2000bf25270 */
[----:B------:R-:W-:Y:S01]  /*0320*/  LEA R10, R3, R10, 0x2 ;  /* 0x0000000a030a7211 */ /* 0x000fe200078e10ff */
[----:B--2---:R-:W-:-:S04]  /*0330*/  FFMA R11, R11, R12, R2 ;  /* 0x0000000c0b0b7223 */ /* 0x004fc80000000002 */
[----:B---3--:R-:W-:Y:S01]  /*0340*/  FFMA R11, R18, R14, R11 ;  /* 0x0000000e120b7223 */ /* 0x008fe2000000000b */
[----:B------:R-:W-:-:S03]  /*0350*/  IADD3 R18, P0, PT, R6, 0x10, RZ ;  /* 0x0000001006127810 */ /* 0x000fc60007f1e0ff */
[----:B----4-:R-:W-:Y:S01]  /*0360*/  FFMA R11, R20, R16, R11 ;  /* 0x00000010140b7223 */ /* 0x010fe2000000000b */
[----:B------:R-:W-:-:S03]  /*0370*/  IADD3.X R19, PT, PT, RZ, R7, RZ, P0, !PT ;  /* 0x00000007ff137210 */ /* 0x000fc600007fe4ff */
[----:B-----5:R-:W-:Y:S01]  /*0380*/  FFMA R2, R22, R8, R11 ;  /* 0x0000000816027223 */ /* 0x020fe2000000000b */
[----:B------:R-:W-:Y:S06]  /*0390*/  BRA.U UP1, `(.L_x_9) ;  /* 0xfffffffd019c7547 */ /* 0x000fec000b83ffff */
.L_x_8:
[----:B------:R-:W-:Y:S05]  /*03a0*/  BRA.U !UP0, `(.L_x_7) ;  /* 0x00000001084c7547 */ /* 0x000fea000b800000 */
[----:B------:R-:W0:Y:S01]  /*03b0*/  LDC.64 R8, c[0x0][0x380] ;  /* 0x0000e000ff087b82 */ /* 0x000e220000000a00 */
[----:B------:R-:W-:Y:S01]  /*03c0*/  IADD3 R11, PT, PT, R4, UR4, RZ ;  /* 0x00000004040b7c10 */ /* 0x000fe2000fffe0ff */
[----:B------:R-:W-:Y:S01]  /*03d0*/  IMAD R4, R3, UR4, R0 ;  /* 0x0000000403047c24 */ /* 0x000fe2000f8e0200 */
[----:B------:R-:W-:-:S05]  /*03e0*/  UIADD3 UR5, UPT, UPT, -UR5, URZ, URZ ;  /* 0x000000ff05057290 */ /* 0x000fca000fffe1ff */
[----:B------:R-:W1:Y:S01]  /*03f0*/  LDC.64 R6, c[0x0][0x388] ;  /* 0x0000e200ff067b82 */ /* 0x000e620000000a00 */
[----:B0-----:R-:W-:-:S03]  /*0400*/  IMAD.WIDE.U32 R8, R11, 0x4, R8 ;  /* 0x000000040b087825 */ /* 0x001fc600078e0008 */
[----:B------:R-:W-:Y:S02]  /*0410*/  MOV R10, R8 ;  /* 0x00000008000a7202 */ /* 0x000fe40000000f00 */
[----:B------:R-:W-:-:S07]  /*0420*/  MOV R13, R9 ;  /* 0x00000009000d7202 */ /* 0x000fce0000000f00 */
.L_x_10:
[----:B-1----:R-:W-:Y:S01]  /*0430*/  IMAD.WIDE R8, R4, 0x4, R6 ;  /* 0x0000000404087825 */ /* 0x002fe200078e0206 */
[----:B------:R-:W-:-:S05]  /*0440*/  MOV R11, R13 ;  /* 0x0000000d000b7202 */ /* 0x000fca0000000f00 */
[----:B------:R-:W2:Y:S04]  /*0450*/  LDG.E.CONSTANT R8, desc[UR8][R8.64] ;  /* 0x0000000808087981 */ /* 0x000ea8000c1e9900 */
[----:B------:R0:W2:Y:S01]  /*0460*/  LDG.E.CONSTANT R11, desc[UR8][R10.64] ;  /* 0x000000080a0b7981 */ /* 0x0000a2000c1e9900 */
[----:B------:R-:W-:-:S04]  /*0470*/  UIADD3 UR5, UPT, UPT, UR5, 0x1, URZ ;  /* 0x0000000105057890 */ /* 0x000fc8000fffe0ff */
[----:B------:R-:W-:Y:S01]  /*0480*/  UISETP.NE.AND UP0, UPT, UR5, URZ, UPT ;  /* 0x000000ff0500728c */ /* 0x000fe2000bf05270 */
[----:B------:R-:W-:Y:S02]  /*0490*/  IADD3 R4, PT, PT, R4, R3, RZ ;  /* 0x0000000304047210 */ /* 0x000fe40007ffe0ff */
[----:B0-----:R-:W-:-:S04]  /*04a0*/  IADD3 R10, P0, PT, R10, 0x4, RZ ;  /* 0x000000040a0a7810 */ /* 0x001fc80007f1e0ff */
[----:B------:R-:W-:Y:S01]  /*04b0*/  IADD3.X R13, PT, PT, RZ, R13, RZ, P0, !PT ;  /* 0x0000000dff0d7210 */ /* 0x000fe200007fe4ff */
[----:B--2---:R-:W-:Y:S01]  /*04c0*/  FFMA R2, R11, R8, R2 ;  /* 0x000000080b027223 */ /* 0x004fe20000000002 */
[----:B------:R-:W-:Y:S07]  /*04d0*/  BRA.U UP0, `(.L_x_10) ;  /* 0xfffffffd00d47547 */ /* 0x000fee000b83ffff */
.L_x_7:
[----:B------:R-:W0:Y:S01]  /*04e0*/  LDC.64 R6, c[0x0][0x390] ;  /* 0x0000e400ff067b82 */ /* 0x000e220000000a00 */
[----:B------:R-:W-:-:S04]  /*04f0*/  IMAD R5, R5, R3, R0 ;  /* 0x0000000305057224 */ /* 0x000fc800078e0200 */
[----:B0-----:R-:W-:-:S05]  /*0500*/  IMAD.WIDE R4, R5, 0x4, R6 ;  /* 0x0000000405047825 */ /* 0x001fca00078e0206 */
[----:B------:R-:W-:Y:S01]  /*0510*/  STG.E desc[UR8][R4.64], R2 ;  /* 0x0000000204007986 */ /* 0x000fe2000c101908 */
[----:B------:R-:W-:Y:S05]  /*0520*/  EXIT ;  /* 0x000000000000794d */ /* 0x000fea0003800000 */
.L_x_11:
        /* <DEDUP_REMOVED lines=13> */
.L_x_14:


//--------------------- .nv.shared._Z17gemm_tiled_kernelILi32EEvPKfS1_Pfiii --------------------------
	.section	.nv.shared._Z17gemm_tiled_kernelILi32EEvPKfS1_Pfiii,"aw",@nobits
	.sectionflags	@""
	.align	4
.nv.shared._Z17gemm_tiled_kernelILi32EEvPKfS1_Pfiii:
	.zero		9216


//--------------------- .nv.shared.reserved.0     --------------------------
	.section	.nv.shared.reserved.0,"aw",@nobits
	.weak		__nv_reservedSMEM_offset_0_alias
	.size		__nv_reservedSMEM_offset_0_alias, 0, 64
	.other		__nv_reservedSMEM_offset_0_alias,@"STO_CUDA_RESERVED_SHARED STV_DEFAULT"
__nv_reservedSMEM_offset_0_alias:
	.zero		0
	.zero		64


//--------------------- .nv.shared._Z17gemm_tiled_kernelILi16EEvPKfS1_Pfiii --------------------------
	.section	.nv.shared._Z17gemm_tiled_kernelILi16EEvPKfS1_Pfiii,"aw",@nobits
	.sectionflags	@""
	.align	4
.nv.shared._Z17gemm_tiled_kernelILi16EEvPKfS1_Pfiii:
	.zero		3072


//--------------------- .nv.constant0._Z17gemm_tiled_kernelILi32EEvPKfS1_Pfiii --------------------------
	.section	.nv.constant0._Z17gemm_tiled_kernelILi32EEvPKfS1_Pfiii,"a",@progbits
	.sectionflags	@""
	.align	4
.nv.constant0._Z17gemm_tiled_kernelILi32EEvPKfS1_Pfiii:
	.zero		932


//--------------------- .nv.constant0._Z17gemm_tiled_kernelILi16EEvPKfS1_Pfiii --------------------------
	.section	.nv.constant0._Z17gemm_tiled_kernelILi16EEvPKfS1_Pfiii,"a",@progbits
	.sectionflags	@""
	.align	4
.nv.constant0._Z17gemm_tiled_kernelILi16EEvPKfS1_Pfiii:
	.zero		932


//--------------------- .nv.constant0._Z17gemm_naive_kernelPKfS0_Pfiii --------------------------
	.section	.nv.constant0._Z17gemm_naive_kernelPKfS0_Pfiii,"a",@progbits
	.sectionflags	@""
	.align	4
.nv.constant0._Z17gemm_naive_kernelPKfS0_Pfiii:
	.zero		932


//--------------------- SYMBOLS --------------------------

	.type		.nv.reservedSmem.offset0,@object
	.size		.nv.reservedSmem.offset0,0x4
	.type		.nv.reservedSmem.cap,@object
	.size		.nv.reservedSmem.cap,0x4
